	.headerflags	@"EF_CUDA_TEXMODE_UNIFIED EF_CUDA_64BIT_ADDRESS EF_CUDA_SM80 EF_CUDA_VIRTUAL_SM(EF_CUDA_SM80)"
	.elftype	@"ET_EXEC"


//--------------------- .nv.info                  --------------------------
	.section	.nv.info,"",@"SHT_CUDA_INFO"
	.align	4


	//----- nvinfo : EIATTR_REGCOUNT
	.align		4
        /*0000*/ 	.byte	0x04, 0x2f
        /*0002*/ 	.short	(.L_1 - .L_0)
	.align		4
.L_0:
        /*0004*/ 	.word	index@(matmul_kernel)
        /*0008*/ 	.word	0x000000fd


	//----- nvinfo : EIATTR_MIN_STACK_SIZE
	.align		4
.L_1:
        /*000c*/ 	.byte	0x04, 0x12
        /*000e*/ 	.short	(.L_3 - .L_2)
	.align		4
.L_2:
        /*0010*/ 	.word	index@(matmul_kernel)
        /*0014*/ 	.word	0x00000000


	//----- nvinfo : EIATTR_FRAME_SIZE
	.align		4
.L_3:
        /*0018*/ 	.byte	0x04, 0x11
        /*001a*/ 	.short	(.L_5 - .L_4)
	.align		4
.L_4:
        /*001c*/ 	.word	index@(matmul_kernel)
        /*0020*/ 	.word	0x00000000


	//----- nvinfo : EIATTR_MIN_STACK_SIZE
	.align		4
.L_5:
        /*0024*/ 	.byte	0x04, 0x12
        /*0026*/ 	.short	(.L_7 - .L_6)
	.align		4
.L_6:
        /*0028*/ 	.word	index@(matmul_kernel)
        /*002c*/ 	.word	0x00000000
.L_7:


//--------------------- .nv.info.matmul_kernel    --------------------------
	.section	.nv.info.matmul_kernel,"",@"SHT_CUDA_INFO"
	.sectionflags	@""
	.align	4


	//----- nvinfo : EIATTR_CUDA_API_VERSION
	.align		4
        /*0000*/ 	.byte	0x04, 0x37
        /*0002*/ 	.short	(.L_9 - .L_8)
.L_8:
        /*0004*/ 	.word	0x0000007c


	//----- nvinfo : EIATTR_SW2861232_WAR
	.align		4
.L_9:
        /*0008*/ 	.byte	0x01, 0x35
	.zero		2


	//----- nvinfo : EIATTR_PARAM_CBANK
	.align		4
        /*000c*/ 	.byte	0x04, 0x0a
        /*000e*/ 	.short	(.L_11 - .L_10)
	.align		4
.L_10:
        /*0010*/ 	.word	index@(.nv.constant0.matmul_kernel)
        /*0014*/ 	.short	0x0160
        /*0016*/ 	.short	0x0030


	//----- nvinfo : EIATTR_CBANK_PARAM_SIZE
	.align		4
.L_11:
        /*0018*/ 	.byte	0x03, 0x19
        /*001a*/ 	.short	0x0030


	//----- nvinfo : EIATTR_KPARAM_INFO
	.align		4
        /*001c*/ 	.byte	0x04, 0x17
        /*001e*/ 	.short	(.L_13 - .L_12)
.L_12:
        /*0020*/ 	.word	0x00000000
        /*0024*/ 	.short	0x0008
        /*0026*/ 	.short	0x002c
        /*0028*/ 	.byte	0x00, 0xf0, 0x11, 0x00


	//----- nvinfo : EIATTR_KPARAM_INFO
	.align		4
.L_13:
        /*002c*/ 	.byte	0x04, 0x17
        /*002e*/ 	.short	(.L_15 - .L_14)
.L_14:
        /*0030*/ 	.word	0x00000000
        /*0034*/ 	.short	0x0007
        /*0036*/ 	.short	0x0028
        /*0038*/ 	.byte	0x00, 0xf0, 0x11, 0x00


	//----- nvinfo : EIATTR_KPARAM_INFO
	.align		4
.L_15:
        /*003c*/ 	.byte	0x04, 0x17
        /*003e*/ 	.short	(.L_17 - .L_16)
.L_16:
        /*0040*/ 	.word	0x00000000
        /*0044*/ 	.short	0x0006
        /*0046*/ 	.short	0x0024
        /*0048*/ 	.byte	0x00, 0xf0, 0x11, 0x00


	//----- nvinfo : EIATTR_KPARAM_INFO
	.align		4
.L_17:
        /*004c*/ 	.byte	0x04, 0x17
        /*004e*/ 	.short	(.L_19 - .L_18)
.L_18:
        /*0050*/ 	.word	0x00000000
        /*0054*/ 	.short	0x0005
        /*0056*/ 	.short	0x0020
        /*0058*/ 	.byte	0x00, 0xf0, 0x11, 0x00


	//----- nvinfo : EIATTR_KPARAM_INFO
	.align		4
.L_19:
        /*005c*/ 	.byte	0x04, 0x17
        /*005e*/ 	.short	(.L_21 - .L_20)
.L_20:
        /*0060*/ 	.word	0x00000000
        /*0064*/ 	.short	0x0004
        /*0066*/ 	.short	0x001c
        /*0068*/ 	.byte	0x00, 0xf0, 0x11, 0x00


	//----- nvinfo : EIATTR_KPARAM_INFO
	.align		4
.L_21:
        /*006c*/ 	.byte	0x04, 0x17
        /*006e*/ 	.short	(.L_23 - .L_22)
.L_22:
        /*0070*/ 	.word	0x00000000
        /*0074*/ 	.short	0x0003
        /*0076*/ 	.short	0x0018
        /*0078*/ 	.byte	0x00, 0xf0, 0x11, 0x00


	//----- nvinfo : EIATTR_KPARAM_INFO
	.align		4
.L_23:
        /*007c*/ 	.byte	0x04, 0x17
        /*007e*/ 	.short	(.L_25 - .L_24)
.L_24:
        /*0080*/ 	.word	0x00000000
        /*0084*/ 	.short	0x0002
        /*0086*/ 	.short	0x0010
        /*0088*/ 	.byte	0x00, 0xf0, 0x21, 0x00


	//----- nvinfo : EIATTR_KPARAM_INFO
	.align		4
.L_25:
        /*008c*/ 	.byte	0x04, 0x17
        /*008e*/ 	.short	(.L_27 - .L_26)
.L_26:
        /*0090*/ 	.word	0x00000000
        /*0094*/ 	.short	0x0001
        /*0096*/ 	.short	0x0008
        /*0098*/ 	.byte	0x00, 0xf0, 0x21, 0x00


	//----- nvinfo : EIATTR_KPARAM_INFO
	.align		4
.L_27:
        /*009c*/ 	.byte	0x04, 0x17
        /*009e*/ 	.short	(.L_29 - .L_28)
.L_28:
        /*00a0*/ 	.word	0x00000000
        /*00a4*/ 	.short	0x0000
        /*00a6*/ 	.short	0x0000
        /*00a8*/ 	.byte	0x00, 0xf0, 0x21, 0x00


	//----- nvinfo : EIATTR_MAXREG_COUNT
	.align		4
.L_29:
        /*00ac*/ 	.byte	0x03, 0x1b
        /*00ae*/ 	.short	0x00ff


	//----- nvinfo : EIATTR_EXIT_INSTR_OFFSETS
	.align		4
        /*00b0*/ 	.byte	0x04, 0x1c
        /*00b2*/ 	.short	(.L_31 - .L_30)


	//   ....[0]....
.L_30:
        /*00b4*/ 	.word	0x000096b0


	//   ....[1]....
        /*00b8*/ 	.word	0x00009710


	//----- nvinfo : EIATTR_MAX_THREADS
	.align		4
.L_31:
        /*00bc*/ 	.byte	0x04, 0x05
        /*00be*/ 	.short	(.L_33 - .L_32)
.L_32:
        /*00c0*/ 	.word	0x00000080
        /*00c4*/ 	.word	0x00000001
        /*00c8*/ 	.word	0x00000001
.L_33:


//--------------------- .nv.callgraph             --------------------------
	.section	.nv.callgraph,"",@"SHT_CUDA_CALLGRAPH"
	.align	4
	.sectionentsize	8
	.align		4
        /*0000*/ 	.word	0x00000000
	.align		4
        /*0004*/ 	.word	0xffffffff
	.align		4
        /*0008*/ 	.word	0x00000000
	.align		4
        /*000c*/ 	.word	0xfffffffe
	.align		4
        /*0010*/ 	.word	0x00000000
	.align		4
        /*0014*/ 	.word	0xfffffffd
	.align		4
        /*0018*/ 	.word	0x00000000
	.align		4
        /*001c*/ 	.word	0xfffffffc


//--------------------- .nv.rel.action            --------------------------
	.section	.nv.rel.action,"",@"SHT_CUDA_RELOCINFO"
	.align	8
	.sectionentsize	8
        /*0000*/ 	.byte	0x73, 0x00, 0x00, 0x00, 0x00, 0x00, 0x00, 0x00, 0x00, 0x00, 0x00, 0x11, 0x25, 0x00, 0x05, 0x36


//--------------------- .nv.constant0.matmul_kernel --------------------------
	.section	.nv.constant0.matmul_kernel,"a",@progbits
	.sectionflags	@""
	.align	4
.nv.constant0.matmul_kernel:
	.zero		400


//--------------------- .text.matmul_kernel       --------------------------
	.section	.text.matmul_kernel,"ax",@progbits
	.sectionflags	@"SHF_BARRIERS=1"
	.sectioninfo	@"SHI_REGISTERS=253"
	.align	128
        .global         matmul_kernel
        .type           matmul_kernel,@function
        .size           matmul_kernel,(.L_x_5 - matmul_kernel)
        .other          matmul_kernel,@"STO_CUDA_ENTRY STV_DEFAULT"
matmul_kernel:
.text.matmul_kernel:
[----:B------:R-:W-:Y:S02]  /*0000*/  IMAD.MOV.U32 R1, RZ, RZ, c[0x0][0x28] ;  /* 0x00000a00ff017624 */ /* 0x000fe400078e00ff */
[----:B------:R-:W-:Y:S01]  /*0010*/  UMOV UR9, 0x7f ;  /* 0x0000007f00097882 */ /* 0x000fe20000000000 */
[----:B------:R-:W1:Y:S01]  /*0020*/  S2R R4, SR_CTAID.X ;  /* 0x0000000000047919 */ /* 0x000e620000002500 */
[----:B------:R-:W-:Y:S01]  /*0030*/  ULDC.64 UR12, c[0x0][0x178] ;  /* 0x00005e00000c7ab9 */ /* 0x000fe20000000a00 */
[----:B------:R-:W2:Y:S01]  /*0040*/  S2UR UR8, SR_CTAID.X ;  /* 0x00000000000879c3 */ /* 0x000ea20000002500 */
[----:B------:R-:W-:Y:S01]  /*0050*/  UIADD3 UR4, UR9, UR13, URZ ;  /* 0x0000000d09047290 */ /* 0x000fe2000fffe03f */
[----:B------:R-:W-:Y:S01]  /*0060*/  IABS R20, c[0x0][0x178] ;  /* 0x00005e0000147a13 */ /* 0x000fe20000000000 */
[----:B------:R-:W3:Y:S01]  /*0070*/  S2R R245, SR_TID.X ;  /* 0x0000000000f57919 */ /* 0x000ee20000002100 */
[----:B------:R-:W-:Y:S01]  /*0080*/  IABS R22, c[0x0][0x17c] ;  /* 0x00005f0000167a13 */ /* 0x000fe20000000000 */
[----:B------:R-:W-:Y:S02]  /*0090*/  USHF.R.S32.HI UR5, URZ, 0x1f, UR4 ;  /* 0x0000001f3f057899 */ /* 0x000fe40008011404 */
[----:B------:R-:W-:-:S02]  /*00a0*/  ULDC.64 UR18, c[0x0][0x118] ;  /* 0x0000460000127ab9 */ /* 0x000fc40000000a00 */
[----:B------:R-:W-:-:S03]  /*00b0*/  ULEA.HI UR5, UR5, UR4, URZ, 0x7 ;  /* 0x0000000405057291 */ /* 0x000fc6000f8f383f */
[----:B------:R-:W-:Y:S02]  /*00c0*/  UMOV UR4, URZ ;  /* 0x0000003f00047c82 */ /* 0x000fe40008000000 */
[----:B------:R-:W-:-:S04]  /*00d0*/  USHF.R.S32.HI UR5, URZ, 0x7, UR5 ;  /* 0x000000073f057899 */ /* 0x000fc80008011405 */
[----:B------:R-:W-:Y:S01]  /*00e0*/  USHF.L.U32 UR6, UR5, 0x3, URZ ;  /* 0x0000000305067899 */ /* 0x000fe2000800063f */
[----:B-1----:R-:W-:-:S05]  /*00f0*/  IABS R4, R4 ;  /* 0x0000000400047213 */ /* 0x002fca0000000000 */
[----:B------:R-:W-:Y:S02]  /*0100*/  IMAD.U32 R3, RZ, RZ, UR6 ;  /* 0x00000006ff037e24 */ /* 0x000fe4000f8e00ff */
[C---:B---3--:R-:W-:Y:S01]  /*0110*/  IMAD.SHL.U32 R19, R245.reuse, 0x10, RZ ;  /* 0x00000010f5137824 */ /* 0x048fe200078e00ff */
[C---:B------:R-:W-:Y:S01]  /*0120*/  LOP3.LUT R242, R245.reuse, 0x1f, RZ, 0xc0, !PT ;  /* 0x0000001ff5f27812 */ /* 0x040fe200078ec0ff */
[----:B------:R-:W-:Y:S01]  /*0130*/  IMAD.SHL.U32 R248, R245, 0x2, RZ ;  /* 0x00000002f5f87824 */ /* 0x000fe200078e00ff */
[-C--:B------:R-:W-:Y:S02]  /*0140*/  IABS R5, R3.reuse ;  /* 0x0000000300057213 */ /* 0x080fe40000000000 */
[----:B------:R-:W-:Y:S01]  /*0150*/  IABS R6, R3 ;  /* 0x0000000300067213 */ /* 0x000fe20000000000 */
[----:B------:R-:W-:Y:S01]  /*0160*/  IMAD.MOV.U32 R3, RZ, RZ, R4 ;  /* 0x000000ffff037224 */ /* 0x000fe200078e0004 */
[----:B------:R-:W1:Y:S01]  /*0170*/  R2UR UR13, R5 ;  /* 0x00000000050d73c2 */ /* 0x000e6200000e0000 */
[----:B------:R-:W-:-:S02]  /*0180*/  LOP3.LUT R244, R19, 0x70, RZ, 0xc0, !PT ;  /* 0x0000007013f47812 */ /* 0x000fc400078ec0ff */
[----:B------:R-:W-:Y:S01]  /*0190*/  IMAD.MOV R4, RZ, RZ, -R6 ;  /* 0x000000ffff047224 */ /* 0x000fe200078e0a06 */
[----:B------:R-:W-:-:S04]  /*01a0*/  SHF.R.U32.HI R246, RZ, 0x5, R245 ;  /* 0x00000005fff67819 */ /* 0x000fc800000116f5 */
[----:B------:R-:W3:Y:S08]  /*01b0*/  R2UR UR10, R3 ;  /* 0x00000000030a73c2 */ /* 0x000ef000000e0000 */
[----:B------:R-:W4:Y:S01]  /*01c0*/  R2UR UR11, R4 ;  /* 0x00000000040b73c2 */ /* 0x000f2200000e0000 */
[----:B-1----:R-:W1:Y:S08]  /*01d0*/  I2F.RP R0, UR13 ;  /* 0x0000000d00007d06 */ /* 0x002e700008209400 */
[----:B-1----:R-:W1:Y:S02]  /*01e0*/  MUFU.RCP R0, R0 ;  /* 0x0000000000007308 */ /* 0x002e640000001000 */
[----:B-1----:R-:W-:-:S06]  /*01f0*/  IADD3 R2, R0, 0xffffffe, RZ ;  /* 0x0ffffffe00027810 */ /* 0x002fcc0007ffe0ff */
[----:B------:R-:W1:Y:S02]  /*0200*/  F2I.FTZ.U32.TRUNC.NTZ R2, R2 ;  /* 0x0000000200027305 */ /* 0x000e64000021f000 */
[----:B-1----:R-:W1:Y:S02]  /*0210*/  R2UR UR5, R2 ;  /* 0x00000000020573c2 */ /* 0x002e6400000e0000 */
[----:B-1----:R-:W-:-:S04]  /*0220*/  UIADD3 UR7, URZ, -UR5, URZ ;  /* 0x800000053f077290 */ /* 0x002fc8000fffe03f */
[----:B------:R-:W-:-:S04]  /*0230*/  UIMAD UR7, UR7, UR13, URZ ;  /* 0x0000000d070772a4 */ /* 0x000fc8000f8e023f */
[----:B------:R-:W-:-:S04]  /*0240*/  UIMAD.WIDE.U32 UR4, UR5, UR7, UR4 ;  /* 0x00000007050472a5 */ /* 0x000fc8000f8e0004 */
[----:B---3--:R-:W-:-:S04]  /*0250*/  UIMAD.WIDE.U32 UR4, UR5, UR10, URZ ;  /* 0x0000000a050472a5 */ /* 0x008fc8000f8e003f */
[----:B----4-:R-:W-:-:S04]  /*0260*/  UIMAD UR4, UR5, UR11, UR10 ;  /* 0x0000000b050472a4 */ /* 0x010fc8000f8e020a */
[----:B------:R-:W-:-:S11]  /*0270*/  UISETP.GT.U32.AND UP1, UPT, UR13, UR4, UPT ;  /* 0x000000040d00728c */ /* 0x000fd6000bf24070 */
[----:B------:R-:W-:Y:S02]  /*0280*/  @!UP1 UIADD3 UR4, UR4, -UR13, URZ ;  /* 0x8000000d04049290 */ /* 0x000fe4000fffe03f */
[----:B------:R-:W-:Y:S02]  /*0290*/  @!UP1 UIADD3 UR5, UR5, 0x1, URZ ;  /* 0x0000000105059890 */ /* 0x000fe4000fffe03f */
[----:B------:R-:W-:Y:S02]  /*02a0*/  UISETP.GE.U32.AND UP0, UPT, UR4, UR13, UPT ;  /* 0x0000000d0400728c */ /* 0x000fe4000bf06070 */
[----:B--2---:R-:W-:-:S04]  /*02b0*/  ULOP3.LUT UR4, UR8, UR6, URZ, 0x3c, !UPT ;  /* 0x0000000608047292 */ /* 0x004fc8000f8e3c3f */
[----:B------:R-:W-:Y:S02]  /*02c0*/  UISETP.GE.AND UP1, UPT, UR4, URZ, UPT ;  /* 0x0000003f0400728c */ /* 0x000fe4000bf26270 */
[----:B------:R-:W-:-:S03]  /*02d0*/  UIADD3 UR4, UR9, UR12, URZ ;  /* 0x0000000c09047290 */ /* 0x000fc6000fffe03f */
[----:B------:R-:W-:Y:S02]  /*02e0*/  @UP0 UIADD3 UR5, UR5, 0x1, URZ ;  /* 0x0000000105050890 */ /* 0x000fe4000fffe03f */
[----:B------:R-:W-:-:S05]  /*02f0*/  UISETP.NE.AND UP0, UPT, UR6, URZ, UPT ;  /* 0x0000003f0600728c */ /* 0x000fca000bf05270 */
[----:B------:R-:W-:Y:S02]  /*0300*/  UMOV UR7, UR5 ;  /* 0x0000000500077c82 */ /* 0x000fe40008000000 */
[----:B------:R-:W-:Y:S02]  /*0310*/  @!UP1 UIADD3 UR7, -UR7, URZ, URZ ;  /* 0x0000003f07079290 */ /* 0x000fe4000fffe13f */
[----:B------:R-:W-:Y:S02]  /*0320*/  USHF.R.S32.HI UR5, URZ, 0x1f, UR4 ;  /* 0x0000001f3f057899 */ /* 0x000fe40008011404 */
[----:B------:R-:W-:Y:S02]  /*0330*/  @!UP0 ULOP3.LUT UR7, URZ, UR6, URZ, 0x33, !UPT ;  /* 0x000000063f078292 */ /* 0x000fe4000f8e333f */
[----:B------:R-:W-:Y:S02]  /*0340*/  ULEA.HI UR5, UR5, UR4, URZ, 0x7 ;  /* 0x0000000405057291 */ /* 0x000fe4000f8f383f */
[----:B------:R-:W-:-:S02]  /*0350*/  USHF.L.U32 UR10, UR7, 0x3, URZ ;  /* 0x00000003070a7899 */ /* 0x000fc4000800063f */
[----:B------:R-:W-:Y:S02]  /*0360*/  UIADD3 UR7, -UR7, URZ, URZ ;  /* 0x0000003f07077290 */ /* 0x000fe4000fffe13f */
[----:B------:R-:W-:Y:S02]  /*0370*/  ULEA.HI.SX32 UR5, UR5, -UR10, 0x19 ;  /* 0x8000000a05057291 */ /* 0x000fe4000f8fca3f */
[----:B------:R-:W-:Y:S02]  /*0380*/  UIMAD UR12, UR6, UR7, UR8 ;  /* 0x00000007060c72a4 */ /* 0x000fe4000f8e0208 */
[----:B------:R-:W-:Y:S02]  /*0390*/  UISETP.LT.AND UP0, UPT, UR5, 0x8, UPT ;  /* 0x000000080500788c */ /* 0x000fe4000bf01270 */
[----:B------:R-:W-:Y:S02]  /*03a0*/  UMOV UR4, URZ ;  /* 0x0000003f00047c82 */ /* 0x000fe40008000000 */
[----:B------:R-:W-:Y:S01]  /*03b0*/  USEL UR11, UR5, 0x8, UP0 ;  /* 0x00000008050b7887 */ /* 0x000fe20008000000 */
[----:B------:R-:W-:-:S05]  /*03c0*/  IMAD.U32 R4, RZ, RZ, UR12 ;  /* 0x0000000cff047e24 */ /* 0x000fca000f8e00ff */
[----:B------:R-:W-:Y:S01]  /*03d0*/  IMAD.U32 R3, RZ, RZ, UR11 ;  /* 0x0000000bff037e24 */ /* 0x000fe2000f8e00ff */
[----:B------:R-:W-:-:S04]  /*03e0*/  IABS R4, R4 ;  /* 0x0000000400047213 */ /* 0x000fc80000000000 */
[-C--:B------:R-:W-:Y:S02]  /*03f0*/  IABS R5, R3.reuse ;  /* 0x0000000300057213 */ /* 0x080fe40000000000 */
[----:B------:R-:W-:Y:S01]  /*0400*/  IABS R6, R3 ;  /* 0x0000000300067213 */ /* 0x000fe20000000000 */
[----:B------:R-:W-:Y:S01]  /*0410*/  IMAD.MOV.U32 R3, RZ, RZ, R4 ;  /* 0x000000ffff037224 */ /* 0x000fe200078e0004 */
[----:B------:R-:W1:Y:S03]  /*0420*/  R2UR UR13, R5 ;  /* 0x00000000050d73c2 */ /* 0x000e6600000e0000 */
[----:B------:R-:W-:Y:S01]  /*0430*/  IMAD.MOV R4, RZ, RZ, -R6 ;  /* 0x000000ffff047224 */ /* 0x000fe200078e0a06 */
[----:B------:R-:W-:-:S04]  /*0440*/  SHF.R.U32.HI R6, RZ, 0x3, R245 ;  /* 0x00000003ff067819 */ /* 0x000fc800000116f5 */
[----:B------:R2:W3:Y:S01]  /*0450*/  R2UR UR7, R3 ;  /* 0x00000000030773c2 */ /* 0x0004e200000e0000 */
[----:B------:R-:W-:-:S04]  /*0460*/  SGXT.U32 R6, R6, 0x4 ;  /* 0x000000040606781a */ /* 0x000fc80000000000 */
[C---:B------:R-:W-:Y:S02]  /*0470*/  LOP3.LUT R187, R6.reuse, 0x10, RZ, 0xfc, !PT ;  /* 0x0000001006bb7812 */ /* 0x040fe400078efcff */
[C---:B------:R-:W-:Y:S01]  /*0480*/  LOP3.LUT R186, R6.reuse, 0x20, RZ, 0xfc, !PT ;  /* 0x0000002006ba7812 */ /* 0x040fe200078efcff */
[----:B------:R4:W2:Y:S01]  /*0490*/  R2UR UR8, R4 ;  /* 0x00000000040873c2 */ /* 0x0008a200000e0000 */
[C---:B------:R-:W-:Y:S02]  /*04a0*/  LOP3.LUT R185, R6.reuse, 0x30, RZ, 0xfc, !PT ;  /* 0x0000003006b97812 */ /* 0x040fe400078efcff */
[C---:B------:R-:W-:Y:S02]  /*04b0*/  LOP3.LUT R184, R6.reuse, 0x40, RZ, 0xfc, !PT ;  /* 0x0000004006b87812 */ /* 0x040fe400078efcff */
[C---:B------:R-:W-:Y:S02]  /*04c0*/  LOP3.LUT R183, R6.reuse, 0x50, RZ, 0xfc, !PT ;  /* 0x0000005006b77812 */ /* 0x040fe400078efcff */
[----:B------:R-:W-:Y:S01]  /*04d0*/  LOP3.LUT R182, R6, 0x60, RZ, 0xfc, !PT ;  /* 0x0000006006b67812 */ /* 0x000fe200078efcff */
[----:B-1----:R-:W1:Y:S08]  /*04e0*/  I2F.RP R0, UR13 ;  /* 0x0000000d00007d06 */ /* 0x002e700008209400 */
[----:B----4-:R-:W4:Y:S08]  /*04f0*/  I2F.RP R4, R22 ;  /* 0x0000001600047306 */ /* 0x010f300000209400 */
[----:B-1----:R-:W1:Y:S08]  /*0500*/  MUFU.RCP R0, R0 ;  /* 0x0000000000007308 */ /* 0x002e700000001000 */
[----:B----4-:R-:W4:Y:S01]  /*0510*/  MUFU.RCP R4, R4 ;  /* 0x0000000400047308 */ /* 0x010f220000001000 */
[----:B-1----:R-:W-:-:S07]  /*0520*/  IADD3 R2, R0, 0xffffffe, RZ ;  /* 0x0ffffffe00027810 */ /* 0x002fce0007ffe0ff */
[----:B------:R-:W1:Y:S01]  /*0530*/  I2F.RP R0, R20 ;  /* 0x0000001400007306 */ /* 0x000e620000209400 */
[----:B----4-:R-:W-:Y:S01]  /*0540*/  IADD3 R5, R4, 0xffffffe, RZ ;  /* 0x0ffffffe04057810 */ /* 0x010fe20007ffe0ff */
[----:B------:R-:W-:-:S06]  /*0550*/  IMAD.MOV.U32 R4, RZ, RZ, RZ ;  /* 0x000000ffff047224 */ /* 0x000fcc00078e00ff */
[----:B------:R-:W4:Y:S08]  /*0560*/  F2I.FTZ.U32.TRUNC.NTZ R2, R2 ;  /* 0x0000000200027305 */ /* 0x000f30000021f000 */
[----:B-1----:R-:W1:Y:S01]  /*0570*/  MUFU.RCP R0, R0 ;  /* 0x0000000000007308 */ /* 0x002e620000001000 */
[----:B----4-:R1:W4:Y:S07]  /*0580*/  R2UR UR5, R2 ;  /* 0x00000000020573c2 */ /* 0x01032e00000e0000 */
[----:B------:R-:W3:Y:S01]  /*0590*/  F2I.FTZ.U32.TRUNC.NTZ R5, R5 ;  /* 0x0000000500057305 */ /* 0x000ee2000021f000 */
[----:B-1----:R-:W-:-:S07]  /*05a0*/  IADD3 R2, R0, 0xffffffe, RZ ;  /* 0x0ffffffe00027810 */ /* 0x002fce0007ffe0ff */
[----:B--2---:R1:W2:Y:S01]  /*05b0*/  F2I.FTZ.U32.TRUNC.NTZ R3, R2 ;  /* 0x0000000200037305 */ /* 0x0042a2000021f000 */
[----:B---3--:R-:W-:Y:S02]  /*05c0*/  IMAD.MOV R11, RZ, RZ, -R5 ;  /* 0x000000ffff0b7224 */ /* 0x008fe400078e0a05 */
[----:B-1----:R-:W-:Y:S02]  /*05d0*/  IMAD.MOV.U32 R2, RZ, RZ, RZ ;  /* 0x000000ffff027224 */ /* 0x002fe400078e00ff */
[----:B------:R-:W-:Y:S01]  /*05e0*/  IMAD R11, R11, R22, RZ ;  /* 0x000000160b0b7224 */ /* 0x000fe200078e02ff */
[----:B----4-:R-:W-:-:S03]  /*05f0*/  UIADD3 UR6, URZ, -UR5, URZ ;  /* 0x800000053f067290 */ /* 0x010fc6000fffe03f */
[----:B------:R-:W-:Y:S01]  /*0600*/  IMAD.HI.U32 R11, R5, R11, R4 ;  /* 0x0000000b050b7227 */ /* 0x000fe200078e0004 */
[----:B------:R-:W-:-:S03]  /*0610*/  UIMAD UR6, UR6, UR13, URZ ;  /* 0x0000000d060672a4 */ /* 0x000fc6000f8e023f */
[----:B--2---:R-:W-:Y:S01]  /*0620*/  IMAD.MOV R7, RZ, RZ, -R3 ;  /* 0x000000ffff077224 */ /* 0x004fe200078e0a03 */
[----:B------:R-:W-:-:S03]  /*0630*/  UIMAD.WIDE.U32 UR4, UR5, UR6, UR4 ;  /* 0x00000006050472a5 */ /* 0x000fc6000f8e0004 */
[----:B------:R-:W-:Y:S01]  /*0640*/  IMAD R7, R7, R20, RZ ;  /* 0x0000001407077224 */ /* 0x000fe200078e02ff */
[----:B------:R-:W-:-:S03]  /*0650*/  UIMAD.WIDE.U32 UR4, UR5, UR7, URZ ;  /* 0x00000007050472a5 */ /* 0x000fc6000f8e003f */
[----:B------:R-:W-:Y:S01]  /*0660*/  IMAD.HI.U32 R2, R3, R7, R2 ;  /* 0x0000000703027227 */ /* 0x000fe200078e0002 */
[----:B------:R-:W-:-:S04]  /*0670*/  UIMAD UR4, UR5, UR8, UR7 ;  /* 0x00000008050472a4 */ /* 0x000fc8000f8e0207 */
[----:B------:R-:W-:-:S11]  /*0680*/  UISETP.GT.U32.AND UP1, UPT, UR13, UR4, UPT ;  /* 0x000000040d00728c */ /* 0x000fd6000bf24070 */
[----:B------:R-:W-:Y:S02]  /*0690*/  @!UP1 UIADD3 UR4, UR4, -UR13, URZ ;  /* 0x8000000d04049290 */ /* 0x000fe4000fffe03f */
[----:B------:R-:W-:Y:S02]  /*06a0*/  @!UP1 UIADD3 UR5, UR5, 0x1, URZ ;  /* 0x0000000105059890 */ /* 0x000fe4000fffe03f */
[----:B------:R-:W-:Y:S02]  /*06b0*/  UISETP.GE.U32.AND UP0, UPT, UR4, UR13, UPT ;  /* 0x0000000d0400728c */ /* 0x000fe4000bf06070 */
[----:B------:R-:W-:-:S04]  /*06c0*/  ULOP3.LUT UR4, UR12, UR11, URZ, 0x3c, !UPT ;  /* 0x0000000b0c047292 */ /* 0x000fc8000f8e3c3f */
[----:B------:R-:W-:-:S05]  /*06d0*/  UISETP.GE.AND UP1, UPT, UR4, URZ, UPT ;  /* 0x0000003f0400728c */ /* 0x000fca000bf26270 */
[----:B------:R-:W-:Y:S02]  /*06e0*/  @UP0 UIADD3 UR5, UR5, 0x1, URZ ;  /* 0x0000000105050890 */ /* 0x000fe4000fffe03f */
[----:B------:R-:W-:-:S04]  /*06f0*/  UISETP.NE.AND UP0, UPT, UR11, URZ, UPT ;  /* 0x0000003f0b00728c */ /* 0x000fc8000bf05270 */
[----:B------:R-:W-:-:S07]  /*0700*/  @!UP1 UIADD3 UR5, -UR5, URZ, URZ ;  /* 0x0000003f05059290 */ /* 0x000fce000fffe13f */
[----:B------:R-:W-:-:S04]  /*0710*/  @!UP0 ULOP3.LUT UR5, URZ, UR11, URZ, 0x33, !UPT ;  /* 0x0000000b3f058292 */ /* 0x000fc8000f8e333f */
[----:B------:R-:W-:Y:S02]  /*0720*/  UIADD3 UR4, -UR5, URZ, URZ ;  /* 0x0000003f05047290 */ /* 0x000fe4000fffe13f */
[----:B------:R-:W-:Y:S02]  /*0730*/  USHF.L.U32 UR14, UR5, 0x7, URZ ;  /* 0x00000007050e7899 */ /* 0x000fe4000800063f */
[----:B------:R-:W-:-:S04]  /*0740*/  UIMAD UR4, UR11, UR4, UR12 ;  /* 0x000000040b0472a4 */ /* 0x000fc8000f8e020c */
[----:B------:R-:W-:Y:S01]  /*0750*/  UIADD3 UR4, UR10, UR4, URZ ;  /* 0x000000040a047290 */ /* 0x000fe2000fffe03f */
[----:B------:R-:W-:Y:S02]  /*0760*/  IMAD.U32 R25, RZ, RZ, UR14 ;  /* 0x0000000eff197e24 */ /* 0x000fe4000f8e00ff */
[----:B------:R-:W-:Y:S01]  /*0770*/  IMAD.U32 R27, RZ, RZ, UR14 ;  /* 0x0000000eff1b7e24 */ /* 0x000fe2000f8e00ff */
[----:B------:R-:W-:Y:S01]  /*0780*/  USHF.L.U32 UR13, UR4, 0x7, URZ ;  /* 0x00000007040d7899 */ /* 0x000fe2000800063f */
[----:B------:R-:W-:Y:S01]  /*0790*/  IMAD.U32 R31, RZ, RZ, UR14 ;  /* 0x0000000eff1f7e24 */ /* 0x000fe2000f8e00ff */
[--C-:B------:R-:W-:Y:S01]  /*07a0*/  LOP3.LUT R25, R25, 0x10, R6.reuse, 0xfe, !PT ;  /* 0x0000001019197812 */ /* 0x100fe200078efe06 */
[----:B------:R-:W-:Y:S01]  /*07b0*/  ULDC UR10, c[0x0][0x180] ;  /* 0x00006000000a7ab9 */ /* 0x000fe20000000800 */
[--C-:B------:R-:W-:Y:S01]  /*07c0*/  LOP3.LUT R27, R27, 0x30, R6.reuse, 0xfe, !PT ;  /* 0x000000301b1b7812 */ /* 0x100fe200078efe06 */
[----:B------:R-:W-:Y:S01]  /*07d0*/  UIADD3 UR6, UR9, UR10, URZ ;  /* 0x0000000a09067290 */ /* 0x000fe2000fffe03f */
[----:B------:R-:W-:Y:S01]  /*07e0*/  LOP3.LUT R0, R6, UR13, RZ, 0xfc, !PT ;  /* 0x0000000d06007c12 */ /* 0x000fe2000f8efcff */
[----:B------:R-:W-:Y:S01]  /*07f0*/  IMAD.U32 R3, RZ, RZ, UR13 ;  /* 0x0000000dff037e24 */ /* 0x000fe2000f8e00ff */
[--C-:B------:R-:W-:Y:S01]  /*0800*/  LOP3.LUT R31, R31, 0x60, R6.reuse, 0xfe, !PT ;  /* 0x000000601f1f7812 */ /* 0x100fe200078efe06 */
[----:B------:R-:W-:Y:S01]  /*0810*/  IMAD.U32 R9, RZ, RZ, UR13 ;  /* 0x0000000dff097e24 */ /* 0x000fe2000f8e00ff */
[----:B------:R-:W-:Y:S01]  /*0820*/  IABS R8, R0 ;  /* 0x0000000000087213 */ /* 0x000fe20000000000 */
[----:B------:R-:W-:Y:S01]  /*0830*/  IMAD.U32 R5, RZ, RZ, UR13 ;  /* 0x0000000dff057e24 */ /* 0x000fe2000f8e00ff */
[----:B------:R-:W-:Y:S01]  /*0840*/  ISETP.GE.AND P0, PT, R0, RZ, PT ;  /* 0x000000ff0000720c */ /* 0x000fe20003f06270 */
[----:B------:R-:W-:Y:S01]  /*0850*/  IMAD.U32 R7, RZ, RZ, UR13 ;  /* 0x0000000dff077e24 */ /* 0x000fe2000f8e00ff */
[--C-:B------:R-:W-:Y:S01]  /*0860*/  LOP3.LUT R0, R3, 0x10, R6.reuse, 0xfe, !PT ;  /* 0x0000001003007812 */ /* 0x100fe200078efe06 */
[----:B------:R-:W-:Y:S01]  /*0870*/  UISETP.GT.AND UP0, UPT, UR6, 0x7f, UPT ;  /* 0x0000007f0600788c */ /* 0x000fe2000bf04270 */
[----:B------:R-:W-:Y:S01]  /*0880*/  LOP3.LUT R12, R9, 0x40, R6, 0xfe, !PT ;  /* 0x00000040090c7812 */ /* 0x000fe200078efe06 */
[----:B------:R-:W-:Y:S01]  /*0890*/  IMAD.MOV.U32 R9, RZ, RZ, R8 ;  /* 0x000000ffff097224 */ /* 0x000fe200078e0008 */
[--C-:B------:R-:W-:Y:S01]  /*08a0*/  LOP3.LUT R3, R5, 0x20, R6.reuse, 0xfe, !PT ;  /* 0x0000002005037812 */ /* 0x100fe200078efe06 */
[----:B------:R-:W-:Y:S01]  /*08b0*/  USEL UR4, URZ, 0x10, !UP0 ;  /* 0x000000103f047887 */ /* 0x000fe2000c000000 */
[----:B------:R-:W-:Y:S01]  /*08c0*/  IABS R13, R0 ;  /* 0x00000000000d7213 */ /* 0x000fe20000000000 */
[----:B------:R-:W-:Y:S01]  /*08d0*/  UIADD3 UR5, UR10, -0x100, URZ ;  /* 0xffffff000a057890 */ /* 0x000fe2000fffe03f */
[----:B------:R-:W-:Y:S01]  /*08e0*/  LOP3.LUT R4, R7, 0x30, R6, 0xfe, !PT ;  /* 0x0000003007047812 */ /* 0x000fe200078efe06 */
[----:B------:R-:W-:Y:S01]  /*08f0*/  UISETP.GT.AND UP1, UPT, UR6, 0xff, UPT ;  /* 0x000000ff0600788c */ /* 0x000fe2000bf24270 */
[----:B------:R-:W-:Y:S01]  /*0900*/  ISETP.GE.AND P1, PT, R0, RZ, PT ;  /* 0x000000ff0000720c */ /* 0x000fe20003f26270 */
[C---:B------:R-:W-:Y:S01]  /*0910*/  IMAD.HI.U32 R0, R2.reuse, R9, RZ ;  /* 0x0000000902007227 */ /* 0x040fe200078e00ff */
[----:B------:R-:W-:Y:S01]  /*0920*/  ISETP.GE.AND P6, PT, R3, RZ, PT ;  /* 0x000000ff0300720c */ /* 0x000fe20003fc6270 */
[----:B------:R-:W-:Y:S01]  /*0930*/  UISETP.GT.AND UP2, UPT, UR6, 0x17f, UPT ;  /* 0x0000017f0600788c */ /* 0x000fe2000bf44270 */
[----:B------:R-:W-:Y:S01]  /*0940*/  IABS R15, R3 ;  /* 0x00000003000f7213 */ /* 0x000fe20000000000 */
[----:B------:R-:W-:Y:S01]  /*0950*/  IMAD.HI.U32 R3, R2, R13, RZ ;  /* 0x0000000d02037227 */ /* 0x000fe200078e00ff */
[----:B------:R-:W-:-:S02]  /*0960*/  ISETP.GE.AND P3, PT, R4, RZ, PT ;  /* 0x000000ff0400720c */ /* 0x000fc40003f66270 */
[----:B------:R-:W-:Y:S01]  /*0970*/  IABS R17, R4 ;  /* 0x0000000400117213 */ /* 0x000fe20000000000 */
[----:B------:R-:W-:Y:S01]  /*0980*/  IMAD.MOV R4, RZ, RZ, -R0 ;  /* 0x000000ffff047224 */ /* 0x000fe200078e0a00 */
[----:B------:R-:W-:Y:S01]  /*0990*/  IABS R21, R12 ;  /* 0x0000000c00157213 */ /* 0x000fe20000000000 */
[----:B------:R-:W-:Y:S01]  /*09a0*/  IMAD.MOV R8, RZ, RZ, -R3 ;  /* 0x000000ffff087224 */ /* 0x000fe200078e0a03 */
[----:B------:R-:W-:Y:S01]  /*09b0*/  IABS R18, R27 ;  /* 0x0000001b00127213 */ /* 0x000fe20000000000 */
[----:B------:R-:W-:Y:S01]  /*09c0*/  IMAD R3, R20, R4, R9 ;  /* 0x0000000414037224 */ /* 0x000fe200078e0209 */
[----:B------:R-:W-:Y:S01]  /*09d0*/  IABS R24, R31 ;  /* 0x0000001f00187213 */ /* 0x000fe20000000000 */
[----:B------:R-:W-:-:S03]  /*09e0*/  IMAD.HI.U32 R0, R2, R15, RZ ;  /* 0x0000000f02007227 */ /* 0x000fc600078e00ff */
[----:B------:R-:W-:Y:S01]  /*09f0*/  ISETP.GT.U32.AND P2, PT, R20, R3, PT ;  /* 0x000000031400720c */ /* 0x000fe20003f44070 */
[----:B------:R-:W-:-:S04]  /*0a00*/  IMAD.HI.U32 R5, R2, R17, RZ ;  /* 0x0000001102057227 */ /* 0x000fc800078e00ff */
[----:B------:R-:W-:-:S04]  /*0a10*/  IMAD.HI.U32 R7, R2, R21, RZ ;  /* 0x0000001502077227 */ /* 0x000fc800078e00ff */
[----:B------:R-:W-:Y:S02]  /*0a20*/  IMAD.MOV R0, RZ, RZ, -R0 ;  /* 0x000000ffff007224 */ /* 0x000fe400078e0a00 */
[C---:B------:R-:W-:Y:S02]  /*0a30*/  IMAD R4, R20.reuse, R8, R13 ;  /* 0x0000000814047224 */ /* 0x040fe400078e020d */
[----:B------:R-:W-:Y:S02]  /*0a40*/  IMAD.MOV R8, RZ, RZ, -R5 ;  /* 0x000000ffff087224 */ /* 0x000fe400078e0a05 */
[----:B------:R-:W-:Y:S01]  /*0a50*/  IMAD.MOV R9, RZ, RZ, -R7 ;  /* 0x000000ffff097224 */ /* 0x000fe200078e0a07 */
[C---:B------:R-:W-:Y:S01]  /*0a60*/  ISETP.GT.U32.AND P4, PT, R20.reuse, R4, PT ;  /* 0x000000041400720c */ /* 0x040fe20003f84070 */
[----:B------:R-:W-:Y:S01]  /*0a70*/  IMAD R5, R20, R0, R15 ;  /* 0x0000000014057224 */ /* 0x000fe200078e020f */
[----:B------:R-:W-:Y:S01]  /*0a80*/  LOP3.LUT R0, R6, 0x70, RZ, 0xfc, !PT ;  /* 0x0000007006007812 */ /* 0x000fe200078efcff */
[----:B------:R-:W-:-:S02]  /*0a90*/  IMAD R7, R20, R8, R17 ;  /* 0x0000000814077224 */ /* 0x000fc400078e0211 */
[C---:B------:R-:W-:Y:S01]  /*0aa0*/  IMAD R8, R20.reuse, R9, R21 ;  /* 0x0000000914087224 */ /* 0x040fe200078e0215 */
[----:B------:R-:W-:Y:S01]  /*0ab0*/  LOP3.LUT R9, R19, 0x70, R248, 0x48, !PT ;  /* 0x0000007013097812 */ /* 0x000fe200078e48f8 */
[----:B------:R-:W-:Y:S01]  /*0ac0*/  @!P2 IMAD.IADD R3, R3, 0x1, -R20 ;  /* 0x000000010303a824 */ /* 0x000fe200078e0a14 */
[C---:B------:R-:W-:Y:S01]  /*0ad0*/  ISETP.GT.U32.AND P5, PT, R20.reuse, R5, PT ;  /* 0x000000051400720c */ /* 0x040fe20003fa4070 */
[----:B------:R-:W-:Y:S02]  /*0ae0*/  IMAD.U32 R13, RZ, RZ, UR14 ;  /* 0x0000000eff0d7e24 */ /* 0x000fe4000f8e00ff */
[--C-:B------:R-:W-:Y:S01]  /*0af0*/  IMAD R187, R187, 0x80, R9.reuse ;  /* 0x00000080bbbb7824 */ /* 0x100fe200078e0209 */
[----:B------:R-:W-:Y:S01]  /*0b00*/  ISETP.GT.U32.AND P2, PT, R20, R3, PT ;  /* 0x000000031400720c */ /* 0x000fe20003f44070 */
[--C-:B------:R-:W-:Y:S01]  /*0b10*/  IMAD R186, R186, 0x80, R9.reuse ;  /* 0x00000080baba7824 */ /* 0x100fe200078e0209 */
[----:B------:R-:W-:Y:S01]  /*0b20*/  LOP3.LUT R26, R13, 0x20, R6, 0xfe, !PT ;  /* 0x000000200d1a7812 */ /* 0x000fe200078efe06 */
[----:B------:R-:W-:-:S02]  /*0b30*/  IMAD R185, R185, 0x80, R9 ;  /* 0x00000080b9b97824 */ /* 0x000fc400078e0209 */
[--C-:B------:R-:W-:Y:S02]  /*0b40*/  IMAD R184, R184, 0x80, R9.reuse ;  /* 0x00000080b8b87824 */ /* 0x100fe400078e0209 */
[--C-:B------:R-:W-:Y:S02]  /*0b50*/  IMAD R183, R183, 0x80, R9.reuse ;  /* 0x00000080b7b77824 */ /* 0x100fe400078e0209 */
[--C-:B------:R-:W-:Y:S02]  /*0b60*/  IMAD R182, R182, 0x80, R9.reuse ;  /* 0x00000080b6b67824 */ /* 0x100fe400078e0209 */
[--C-:B------:R-:W-:Y:S02]  /*0b70*/  IMAD R0, R0, 0x80, R9.reuse ;  /* 0x0000008000007824 */ /* 0x100fe400078e0209 */
[----:B------:R-:W-:Y:S02]  /*0b80*/  IMAD R192, R6, 0x80, R9 ;  /* 0x0000008006c07824 */ /* 0x000fe400078e0209 */
[----:B------:R-:W-:-:S02]  /*0b90*/  IMAD.U32 R9, RZ, RZ, UR13 ;  /* 0x0000000dff097e24 */ /* 0x000fc4000f8e00ff */
[----:B------:R-:W-:Y:S02]  /*0ba0*/  @!P5 IMAD.IADD R5, R5, 0x1, -R20 ;  /* 0x000000010505d824 */ /* 0x000fe400078e0a14 */
[----:B------:R-:W-:Y:S01]  /*0bb0*/  IMAD.U32 R15, RZ, RZ, UR14 ;  /* 0x0000000eff0f7e24 */ /* 0x000fe2000f8e00ff */
[----:B------:R-:W-:Y:S01]  /*0bc0*/  LOP3.LUT R14, R9, 0x50, R6, 0xfe, !PT ;  /* 0x00000050090e7812 */ /* 0x000fe200078efe06 */
[----:B------:R-:W-:Y:S01]  /*0bd0*/  IMAD.U32 R17, RZ, RZ, UR14 ;  /* 0x0000000eff117e24 */ /* 0x000fe2000f8e00ff */
[----:B------:R-:W-:Y:S01]  /*0be0*/  ISETP.GT.U32.AND P5, PT, R20, R5, PT ;  /* 0x000000051400720c */ /* 0x000fe20003fa4070 */
[--C-:B------:R-:W-:Y:S01]  /*0bf0*/  @!P4 IMAD.IADD R4, R4, 0x1, -R20.reuse ;  /* 0x000000010404c824 */ /* 0x100fe200078e0a14 */
[----:B------:R-:W-:Y:S01]  /*0c00*/  IABS R13, R14 ;  /* 0x0000000e000d7213 */ /* 0x000fe20000000000 */
[----:B------:R-:W-:Y:S01]  /*0c10*/  @!P2 IMAD.IADD R3, R3, 0x1, -R20 ;  /* 0x000000010303a824 */ /* 0x000fe200078e0a14 */
[----:B------:R-:W-:Y:S01]  /*0c20*/  ISETP.GT.U32.AND P2, PT, R20, R7, PT ;  /* 0x000000071400720c */ /* 0x000fe20003f44070 */
[----:B------:R-:W-:Y:S01]  /*0c30*/  IMAD.U32 R21, RZ, RZ, UR14 ;  /* 0x0000000eff157e24 */ /* 0x000fe2000f8e00ff */
[----:B------:R-:W-:Y:S01]  /*0c40*/  LOP3.LUT R28, R15, 0x40, R6, 0xfe, !PT ;  /* 0x000000400f1c7812 */ /* 0x000fe200078efe06 */
[----:B------:R-:W-:Y:S01]  /*0c50*/  IMAD.HI.U32 R9, R2, R13, RZ ;  /* 0x0000000d02097227 */ /* 0x000fe200078e00ff */
[----:B------:R-:W-:-:S02]  /*0c60*/  ISETP.GT.U32.AND P4, PT, R20, R4, PT ;  /* 0x000000041400720c */ /* 0x000fc40003f84070 */
[--C-:B------:R-:W-:Y:S01]  /*0c70*/  LOP3.LUT R30, R17, 0x50, R6.reuse, 0xfe, !PT ;  /* 0x00000050111e7812 */ /* 0x100fe200078efe06 */
[----:B------:R-:W-:Y:S01]  /*0c80*/  IMAD.U32 R15, RZ, RZ, UR13 ;  /* 0x0000000dff0f7e24 */ /* 0x000fe2000f8e00ff */
[--C-:B------:R-:W-:Y:S01]  /*0c90*/  LOP3.LUT R32, R21, 0x70, R6.reuse, 0xfe, !PT ;  /* 0x0000007015207812 */ /* 0x100fe200078efe06 */
[----:B------:R-:W-:Y:S01]  /*0ca0*/  IMAD.U32 R17, RZ, RZ, UR13 ;  /* 0x0000000dff117e24 */ /* 0x000fe2000f8e00ff */
[----:B------:R-:W-:Y:S01]  /*0cb0*/  IABS R23, R28 ;  /* 0x0000001c00177213 */ /* 0x000fe20000000000 */
[----:B------:R-:W-:Y:S01]  /*0cc0*/  IMAD.MOV R10, RZ, RZ, -R9 ;  /* 0x000000ffff0a7224 */ /* 0x000fe200078e0a09 */
[----:B------:R-:W-:Y:S01]  /*0cd0*/  LOP3.LUT R15, R15, 0x60, R6, 0xfe, !PT ;  /* 0x000000600f0f7812 */ /* 0x000fe200078efe06 */
[----:B------:R-:W-:Y:S01]  /*0ce0*/  @!P2 IMAD.IADD R7, R7, 0x1, -R20 ;  /* 0x000000010707a824 */ /* 0x000fe200078e0a14 */
[----:B------:R-:W-:Y:S01]  /*0cf0*/  LOP3.LUT R16, R17, 0x70, R6, 0xfe, !PT ;  /* 0x0000007011107812 */ /* 0x000fe200078efe06 */
[--C-:B------:R-:W-:Y:S01]  /*0d00*/  @!P5 IMAD.IADD R5, R5, 0x1, -R20.reuse ;  /* 0x000000010505d824 */ /* 0x100fe200078e0a14 */
[----:B------:R-:W-:Y:S01]  /*0d10*/  LOP3.LUT R9, R6, UR14, RZ, 0xfc, !PT ;  /* 0x0000000e06097c12 */ /* 0x000fe2000f8efcff */
[C---:B------:R-:W-:Y:S01]  /*0d20*/  IMAD R6, R20.reuse, R10, R13 ;  /* 0x0000000a14067224 */ /* 0x040fe200078e020d */
[----:B------:R-:W-:Y:S01]  /*0d30*/  ISETP.GT.U32.AND P2, PT, R20, R7, PT ;  /* 0x000000071400720c */ /* 0x000fe20003f44070 */
[----:B------:R-:W-:Y:S01]  /*0d40*/  @!P4 IMAD.IADD R4, R4, 0x1, -R20 ;  /* 0x000000010404c824 */ /* 0x000fe200078e0a14 */
[C---:B------:R-:W-:Y:S01]  /*0d50*/  ISETP.GT.U32.AND P4, PT, R20.reuse, R8, PT ;  /* 0x000000081400720c */ /* 0x040fe20003f84070 */
[----:B------:R-:W-:Y:S01]  /*0d60*/  @!P0 IMAD.MOV R3, RZ, RZ, -R3 ;  /* 0x000000ffff038224 */ /* 0x000fe200078e0a03 */
[----:B------:R-:W-:Y:S01]  /*0d70*/  ISETP.GT.U32.AND P5, PT, R20, R6, PT ;  /* 0x000000061400720c */ /* 0x000fe20003fa4070 */
[----:B------:R-:W-:Y:S01]  /*0d80*/  @!P1 IMAD.MOV R4, RZ, RZ, -R4 ;  /* 0x000000ffff049224 */ /* 0x000fe200078e0a04 */
[----:B------:R-:W-:Y:S01]  /*0d90*/  ISETP.GE.AND P0, PT, R9, RZ, PT ;  /* 0x000000ff0900720c */ /* 0x000fe20003f06270 */
[----:B------:R-:W-:Y:S01]  /*0da0*/  @!P6 IMAD.MOV R5, RZ, RZ, -R5 ;  /* 0x000000ffff05e224 */ /* 0x000fe200078e0a05 */
[----:B------:R-:W-:-:S02]  /*0db0*/  IABS R9, R9 ;  /* 0x0000000900097213 */ /* 0x000fc40000000000 */
[----:B------:R-:W-:Y:S02]  /*0dc0*/  ISETP.GE.AND P1, PT, R12, RZ, PT ;  /* 0x000000ff0c00720c */ /* 0x000fe40003f26270 */
[----:B------:R-:W-:Y:S01]  /*0dd0*/  IABS R13, R15 ;  /* 0x0000000f000d7213 */ /* 0x000fe20000000000 */
[----:B------:R-:W-:Y:S01]  /*0de0*/  IMAD.MOV.U32 R12, RZ, RZ, R9 ;  /* 0x000000ffff0c7224 */ /* 0x000fe200078e0009 */
[----:B------:R-:W-:Y:S01]  /*0df0*/  IABS R10, R16 ;  /* 0x00000010000a7213 */ /* 0x000fe20000000000 */
[--C-:B------:R-:W-:Y:S01]  /*0e00*/  @!P4 IMAD.IADD R8, R8, 0x1, -R20.reuse ;  /* 0x000000010808c824 */ /* 0x100fe200078e0a14 */
[----:B------:R-:W-:Y:S01]  /*0e10*/  ISETP.GE.AND P6, PT, R14, RZ, PT ;  /* 0x000000ff0e00720c */ /* 0x000fe20003fc6270 */
[----:B------:R-:W-:Y:S01]  /*0e20*/  @!P5 IMAD.IADD R6, R6, 0x1, -R20 ;  /* 0x000000010606d824 */ /* 0x000fe200078e0a14 */
[----:B------:R-:W-:Y:S01]  /*0e30*/  IABS R14, R25 ;  /* 0x00000019000e7213 */ /* 0x000fe20000000000 */
[----:B------:R-:W-:Y:S01]  /*0e40*/  IMAD.HI.U32 R9, R11, R12, RZ ;  /* 0x0000000c0b097227 */ /* 0x000fe200078e00ff */
[----:B------:R-:W-:-:S02]  /*0e50*/  ISETP.GT.U32.AND P4, PT, R20, R8, PT ;  /* 0x000000081400720c */ /* 0x000fc40003f84070 */
[----:B------:R-:W-:Y:S01]  /*0e60*/  ISETP.GT.U32.AND P5, PT, R20, R6, PT ;  /* 0x000000061400720c */ /* 0x000fe20003fa4070 */
[----:B------:R-:W-:Y:S01]  /*0e70*/  @!P2 IMAD.IADD R7, R7, 0x1, -R20 ;  /* 0x000000010707a824 */ /* 0x000fe200078e0a14 */
[----:B------:R-:W-:Y:S01]  /*0e80*/  ISETP.GE.AND P2, PT, R15, RZ, PT ;  /* 0x000000ff0f00720c */ /* 0x000fe20003f46270 */
[----:B------:R-:W-:Y:S01]  /*0e90*/  IMAD.MOV R15, RZ, RZ, -R9 ;  /* 0x000000ffff0f7224 */ /* 0x000fe200078e0a09 */
[----:B------:R-:W-:Y:S01]  /*0ea0*/  IABS R17, R26 ;  /* 0x0000001a00117213 */ /* 0x000fe20000000000 */
[----:B------:R-:W-:-:S04]  /*0eb0*/  IMAD.HI.U32 R9, R2, R13, RZ ;  /* 0x0000000d02097227 */ /* 0x000fc800078e00ff */
[----:B------:R-:W-:Y:S02]  /*0ec0*/  IMAD.MOV R9, RZ, RZ, -R9 ;  /* 0x000000ffff097224 */ /* 0x000fe400078e0a09 */
[----:B------:R-:W-:Y:S02]  /*0ed0*/  IMAD R12, R22, R15, R12 ;  /* 0x0000000f160c7224 */ /* 0x000fe400078e020c */
[----:B------:R-:W-:Y:S02]  /*0ee0*/  IMAD R9, R20, R9, R13 ;  /* 0x0000000914097224 */ /* 0x000fe400078e020d */
[----:B------:R-:W-:Y:S02]  /*0ef0*/  IMAD.MOV.U32 R15, RZ, RZ, R10 ;  /* 0x000000ffff0f7224 */ /* 0x000fe400078e000a */
[----:B------:R-:W-:Y:S01]  /*0f00*/  @!P5 IMAD.IADD R6, R6, 0x1, -R20 ;  /* 0x000000010606d824 */ /* 0x000fe200078e0a14 */
[----:B------:R-:W-:Y:S01]  /*0f10*/  ISETP.GT.U32.AND P5, PT, R20, R9, PT ;  /* 0x000000091400720c */ /* 0x000fe20003fa4070 */
[----:B------:R-:W-:-:S04]  /*0f20*/  IMAD.HI.U32 R10, R11, R14, RZ ;  /* 0x0000000e0b0a7227 */ /* 0x000fc800078e00ff */
[----:B------:R-:W-:Y:S01]  /*0f30*/  @!P4 IMAD.IADD R8, R8, 0x1, -R20 ;  /* 0x000000010808c824 */ /* 0x000fe200078e0a14 */
[----:B------:R-:W-:Y:S01]  /*0f40*/  ISETP.GE.AND P4, PT, R16, RZ, PT ;  /* 0x000000ff1000720c */ /* 0x000fe20003f86270 */
[----:B------:R-:W-:-:S04]  /*0f50*/  IMAD.HI.U32 R2, R2, R15, RZ ;  /* 0x0000000f02027227 */ /* 0x000fc800078e00ff */
[----:B------:R-:W-:Y:S02]  /*0f60*/  IMAD.MOV.U32 R16, RZ, RZ, R17 ;  /* 0x000000ffff107224 */ /* 0x000fe400078e0011 */
[----:B------:R-:W-:Y:S02]  /*0f70*/  IMAD.MOV R17, RZ, RZ, -R10 ;  /* 0x000000ffff117224 */ /* 0x000fe400078e0a0a */
[----:B------:R-:W-:Y:S02]  /*0f80*/  IMAD.MOV R10, RZ, RZ, -R2 ;  /* 0x000000ffff0a7224 */ /* 0x000fe400078e0a02 */
[----:B------:R-:W-:Y:S02]  /*0f90*/  @!P5 IMAD.IADD R9, R9, 0x1, -R20 ;  /* 0x000000010909d824 */ /* 0x000fe400078e0a14 */
[----:B------:R-:W-:Y:S02]  /*0fa0*/  IMAD R10, R20, R10, R15 ;  /* 0x0000000a140a7224 */ /* 0x000fe400078e020f */
[----:B------:R-:W-:-:S03]  /*0fb0*/  IMAD.HI.U32 R13, R11, R16, RZ ;  /* 0x000000100b0d7227 */ /* 0x000fc600078e00ff */
[----:B------:R-:W-:Y:S01]  /*0fc0*/  ISETP.GT.U32.AND P5, PT, R20, R10, PT ;  /* 0x0000000a1400720c */ /* 0x000fe20003fa4070 */
[----:B------:R-:W-:Y:S02]  /*0fd0*/  IMAD.MOV R21, RZ, RZ, -R13 ;  /* 0x000000ffff157224 */ /* 0x000fe400078e0a0d */
[----:B------:R-:W-:-:S04]  /*0fe0*/  IMAD.HI.U32 R2, R11, R18, RZ ;  /* 0x000000120b027227 */ /* 0x000fc800078e00ff */
[C---:B------:R-:W-:Y:S02]  /*0ff0*/  IMAD R13, R22.reuse, R17, R14 ;  /* 0x00000011160d7224 */ /* 0x040fe400078e020e */
[C---:B------:R-:W-:Y:S02]  /*1000*/  IMAD R14, R22.reuse, R21, R16 ;  /* 0x00000015160e7224 */ /* 0x040fe400078e0210 */
[----:B------:R-:W-:Y:S01]  /*1010*/  @!P1 IMAD.MOV R8, RZ, RZ, -R8 ;  /* 0x000000ffff089224 */ /* 0x000fe200078e0a08 */
[----:B------:R-:W-:Y:S01]  /*1020*/  ISETP.GT.U32.AND P1, PT, R22, R12, PT ;  /* 0x0000000c1600720c */ /* 0x000fe20003f24070 */
[----:B------:R-:W-:Y:S01]  /*1030*/  @!P5 IMAD.IADD R10, R10, 0x1, -R20 ;  /* 0x000000010a0ad824 */ /* 0x000fe200078e0a14 */
[----:B------:R-:W-:Y:S01]  /*1040*/  ISETP.GT.U32.AND P5, PT, R20, R9, PT ;  /* 0x000000091400720c */ /* 0x000fe20003fa4070 */
[----:B------:R-:W-:-:S04]  /*1050*/  IMAD.HI.U32 R15, R11, R23, RZ ;  /* 0x000000170b0f7227 */ /* 0x000fc800078e00ff */
[----:B------:R-:W-:Y:S01]  /*1060*/  IMAD.MOV R17, RZ, RZ, -R2 ;  /* 0x000000ffff117224 */ /* 0x000fe200078e0a02 */
[----:B------:R-:W-:Y:S01]  /*1070*/  IABS R2, R30 ;  /* 0x0000001e00027213 */ /* 0x000fe20000000000 */
[----:B------:R-:W-:Y:S01]  /*1080*/  @!P3 IMAD.MOV R7, RZ, RZ, -R7 ;  /* 0x000000ffff07b224 */ /* 0x000fe200078e0a07 */
[----:B------:R-:W-:Y:S01]  /*1090*/  ISETP.GT.U32.AND P3, PT, R20, R10, PT ;  /* 0x0000000a1400720c */ /* 0x000fe20003f64070 */
[----:B------:R-:W-:Y:S02]  /*10a0*/  IMAD.MOV R16, RZ, RZ, -R15 ;  /* 0x000000ffff107224 */ /* 0x000fe400078e0a0f */
[C---:B------:R-:W-:Y:S01]  /*10b0*/  IMAD R15, R22.reuse, R17, R18 ;  /* 0x00000011160f7224 */ /* 0x040fe200078e0212 */
[----:B------:R-:W-:Y:S01]  /*10c0*/  IABS R17, R32 ;  /* 0x0000002000117213 */ /* 0x000fe20000000000 */
[----:B------:R-:W-:Y:S01]  /*10d0*/  @!P5 IMAD.IADD R9, R9, 0x1, -R20 ;  /* 0x000000010909d824 */ /* 0x000fe200078e0a14 */
[C---:B------:R-:W-:Y:S01]  /*10e0*/  ISETP.GT.U32.AND P5, PT, R22.reuse, R14, PT ;  /* 0x0000000e1600720c */ /* 0x040fe20003fa4070 */
[----:B------:R-:W-:Y:S01]  /*10f0*/  @!P6 IMAD.MOV R6, RZ, RZ, -R6 ;  /* 0x000000ffff06e224 */ /* 0x000fe200078e0a06 */
[----:B------:R-:W-:Y:S01]  /*1100*/  ISETP.GT.U32.AND P6, PT, R22, R13, PT ;  /* 0x0000000d1600720c */ /* 0x000fe20003fc4070 */
[----:B------:R-:W-:-:S02]  /*1110*/  IMAD.MOV.U32 R18, RZ, RZ, R2 ;  /* 0x000000ffff127224 */ /* 0x000fc400078e0002 */
[----:B------:R-:W-:Y:S02]  /*1120*/  IMAD R16, R22, R16, R23 ;  /* 0x0000001016107224 */ /* 0x000fe400078e0217 */
[----:B------:R-:W-:Y:S02]  /*1130*/  IMAD.MOV.U32 R23, RZ, RZ, R17 ;  /* 0x000000ffff177224 */ /* 0x000fe400078e0011 */
[----:B------:R-:W-:Y:S01]  /*1140*/  @!P1 IMAD.IADD R12, R12, 0x1, -R22 ;  /* 0x000000010c0c9824 */ /* 0x000fe200078e0a16 */
[----:B------:R-:W-:Y:S01]  /*1150*/  ISETP.GT.U32.AND P1, PT, R22, R15, PT ;  /* 0x0000000f1600720c */ /* 0x000fe20003f24070 */
[----:B------:R-:W-:-:S04]  /*1160*/  IMAD.HI.U32 R2, R11, R18, RZ ;  /* 0x000000120b027227 */ /* 0x000fc800078e00ff */
[----:B------:R-:W-:-:S04]  /*1170*/  IMAD.HI.U32 R17, R11, R24, RZ ;  /* 0x000000180b117227 */ /* 0x000fc800078e00ff */
[----:B------:R-:W-:-:S04]  /*1180*/  IMAD.HI.U32 R11, R11, R23, RZ ;  /* 0x000000170b0b7227 */ /* 0x000fc800078e00ff */
[----:B------:R-:W-:Y:S01]  /*1190*/  @!P3 IMAD.IADD R10, R10, 0x1, -R20 ;  /* 0x000000010a0ab824 */ /* 0x000fe200078e0a14 */
[----:B------:R-:W-:Y:S01]  /*11a0*/  ISETP.NE.AND P3, PT, RZ, c[0x0][0x178], PT ;  /* 0x00005e00ff007a0c */ /* 0x000fe20003f65270 */
[----:B------:R-:W-:Y:S02]  /*11b0*/  @!P5 IMAD.IADD R14, R14, 0x1, -R22 ;  /* 0x000000010e0ed824 */ /* 0x000fe400078e0a16 */
[----:B------:R-:W-:Y:S01]  /*11c0*/  @!P2 IMAD.MOV R9, RZ, RZ, -R9 ;  /* 0x000000ffff09a224 */ /* 0x000fe200078e0a09 */
[C---:B------:R-:W-:Y:S01]  /*11d0*/  ISETP.GT.U32.AND P2, PT, R22.reuse, R12, PT ;  /* 0x0000000c1600720c */ /* 0x040fe20003f44070 */
[----:B------:R-:W-:Y:S02]  /*11e0*/  IMAD.MOV R21, RZ, RZ, -R2 ;  /* 0x000000ffff157224 */ /* 0x000fe400078e0a02 */
[----:B------:R-:W-:Y:S02]  /*11f0*/  IMAD.MOV R2, RZ, RZ, -R11 ;  /* 0x000000ffff027224 */ /* 0x000fe400078e0a0b */
[----:B------:R-:W-:Y:S01]  /*1200*/  @!P4 IMAD.MOV R10, RZ, RZ, -R10 ;  /* 0x000000ffff0ac224 */ /* 0x000fe200078e0a0a */
[----:B------:R-:W-:Y:S01]  /*1210*/  ISETP.GT.U32.AND P4, PT, R22, R14, PT ;  /* 0x0000000e1600720c */ /* 0x000fe20003f84070 */
[----:B------:R-:W-:-:S02]  /*1220*/  IMAD.MOV R17, RZ, RZ, -R17 ;  /* 0x000000ffff117224 */ /* 0x000fc400078e0a11 */
[C---:B------:R-:W-:Y:S02]  /*1230*/  IMAD R11, R22.reuse, R21, R18 ;  /* 0x00000015160b7224 */ /* 0x040fe400078e0212 */
[----:B------:R-:W-:Y:S01]  /*1240*/  @!P6 IMAD.IADD R13, R13, 0x1, -R22 ;  /* 0x000000010d0de824 */ /* 0x000fe200078e0a16 */
[C---:B------:R-:W-:Y:S01]  /*1250*/  ISETP.GT.U32.AND P6, PT, R22.reuse, R16, PT ;  /* 0x000000101600720c */ /* 0x040fe20003fc4070 */
[C---:B------:R-:W-:Y:S01]  /*1260*/  IMAD R18, R22.reuse, R2, R23 ;  /* 0x0000000216127224 */ /* 0x040fe200078e0217 */
[----:B------:R-:W-:Y:S01]  /*1270*/  LOP3.LUT R2, RZ, c[0x0][0x178], RZ, 0x33, !PT ;  /* 0x00005e00ff027a12 */ /* 0x000fe200078e33ff */
[C---:B------:R-:W-:Y:S01]  /*1280*/  IMAD R17, R22.reuse, R17, R24 ;  /* 0x0000001116117224 */ /* 0x040fe200078e0218 */
[----:B------:R-:W-:Y:S01]  /*1290*/  ISETP.GT.U32.AND P5, PT, R22, R13, PT ;  /* 0x0000000d1600720c */ /* 0x000fe20003fa4070 */
[--C-:B------:R-:W-:Y:S01]  /*12a0*/  @!P2 IMAD.IADD R12, R12, 0x1, -R22.reuse ;  /* 0x000000010c0ca824 */ /* 0x100fe200078e0a16 */
[C---:B------:R-:W-:Y:S01]  /*12b0*/  SEL R29, R2.reuse, R3, !P3 ;  /* 0x00000003021d7207 */ /* 0x040fe20005800000 */
[--C-:B------:R-:W-:Y:S01]  /*12c0*/  @!P1 IMAD.IADD R15, R15, 0x1, -R22.reuse ;  /* 0x000000010f0f9824 */ /* 0x100fe200078e0a16 */
[----:B------:R-:W-:Y:S01]  /*12d0*/  SEL R33, R2, R4, !P3 ;  /* 0x0000000402217207 */ /* 0x000fe20005800000 */
[----:B------:R-:W-:Y:S01]  /*12e0*/  @!P4 IMAD.IADD R14, R14, 0x1, -R22 ;  /* 0x000000010e0ec824 */ /* 0x000fe200078e0a16 */
[C---:B------:R-:W-:Y:S01]  /*12f0*/  SEL R5, R2.reuse, R5, !P3 ;  /* 0x0000000502057207 */ /* 0x040fe20005800000 */
[----:B------:R-:W-:Y:S01]  /*1300*/  @!P0 IMAD.MOV R12, RZ, RZ, -R12 ;  /* 0x000000ffff0c8224 */ /* 0x000fe200078e0a0c */
[----:B------:R-:W-:Y:S01]  /*1310*/  SEL R7, R2, R7, !P3 ;  /* 0x0000000702077207 */ /* 0x000fe20005800000 */
[----:B------:R-:W-:Y:S01]  /*1320*/  @!P6 IMAD.IADD R16, R16, 0x1, -R22 ;  /* 0x000000011010e824 */ /* 0x000fe200078e0a16 */
[C---:B------:R-:W-:Y:S01]  /*1330*/  SEL R35, R2.reuse, R8, !P3 ;  /* 0x0000000802237207 */ /* 0x040fe20005800000 */
[----:B------:R-:W-:Y:S01]  /*1340*/  IMAD R33, R33, c[0x0][0x184], R244 ;  /* 0x0000610021217a24 */ /* 0x000fe200078e02f4 */
[C---:B------:R-:W-:Y:S01]  /*1350*/  SEL R37, R2.reuse, R6, !P3 ;  /* 0x0000000602257207 */ /* 0x040fe20005800000 */
[----:B------:R-:W-:Y:S01]  /*1360*/  @!P5 IMAD.IADD R13, R13, 0x1, -R22 ;  /* 0x000000010d0dd824 */ /* 0x000fe200078e0a16 */
[C---:B------:R-:W-:Y:S01]  /*1370*/  SEL R9, R2.reuse, R9, !P3 ;  /* 0x0000000902097207 */ /* 0x040fe20005800000 */
[--C-:B------:R-:W-:Y:S01]  /*1380*/  IMAD R5, R5, c[0x0][0x184], R244.reuse ;  /* 0x0000610005057a24 */ /* 0x100fe200078e02f4 */
[----:B------:R-:W-:Y:S01]  /*1390*/  SEL R39, R2, R10, !P3 ;  /* 0x0000000a02277207 */ /* 0x000fe20005800000 */
[----:B------:R-:W-:Y:S01]  /*13a0*/  IMAD.U32 R2, RZ, RZ, UR4 ;  /* 0x00000004ff027e24 */ /* 0x000fe2000f8e00ff */
[C---:B------:R-:W-:Y:S01]  /*13b0*/  ISETP.GT.U32.AND P3, PT, R22.reuse, R11, PT ;  /* 0x0000000b1600720c */ /* 0x040fe20003f64070 */
[----:B------:R-:W-:Y:S01]  /*13c0*/  UIADD3 UR4, UR10, -0x80, URZ ;  /* 0xffffff800a047890 */ /* 0x000fe2000fffe03f */
[C---:B------:R-:W-:Y:S01]  /*13d0*/  ISETP.GT.U32.AND P2, PT, R22.reuse, R17, PT ;  /* 0x000000111600720c */ /* 0x040fe20003f44070 */
[--C-:B------:R-:W-:Y:S01]  /*13e0*/  IMAD R7, R7, c[0x0][0x184], R244.reuse ;  /* 0x0000610007077a24 */ /* 0x100fe200078e02f4 */
[C---:B------:R-:W-:Y:S01]  /*13f0*/  ISETP.GT.U32.AND P1, PT, R22.reuse, R18, PT ;  /* 0x000000121600720c */ /* 0x040fe20003f24070 */
[--C-:B------:R-:W-:Y:S01]  /*1400*/  IMAD R35, R35, c[0x0][0x184], R244.reuse ;  /* 0x0000610023237a24 */ /* 0x100fe200078e02f4 */
[----:B------:R-:W-:Y:S01]  /*1410*/  ISETP.GE.AND P4, PT, R25, RZ, PT ;  /* 0x000000ff1900720c */ /* 0x000fe20003f86270 */
[--C-:B------:R-:W-:Y:S01]  /*1420*/  IMAD R37, R37, c[0x0][0x184], R244.reuse ;  /* 0x0000610025257a24 */ /* 0x100fe200078e02f4 */
[----:B------:R-:W-:Y:S01]  /*1430*/  ISETP.GT.U32.AND P5, PT, R22, R15, PT ;  /* 0x0000000f1600720c */ /* 0x000fe20003fa4070 */
[----:B------:R-:W-:Y:S01]  /*1440*/  IMAD R39, R39, c[0x0][0x184], R244 ;  /* 0x0000610027277a24 */ /* 0x000fe200078e02f4 */
[----:B------:R-:W-:-:S02]  /*1450*/  ISETP.GE.AND P6, PT, R26, RZ, PT ;  /* 0x000000ff1a00720c */ /* 0x000fc40003fc6270 */
[----:B------:R-:W-:Y:S01]  /*1460*/  LOP3.LUT R3, RZ, c[0x0][0x17c], RZ, 0x33, !PT ;  /* 0x00005f00ff037a12 */ /* 0x000fe200078e33ff */
[--C-:B------:R-:W-:Y:S01]  /*1470*/  @!P3 IMAD.IADD R11, R11, 0x1, -R22.reuse ;  /* 0x000000010b0bb824 */ /* 0x100fe200078e0a16 */
[----:B------:R-:W-:Y:S01]  /*1480*/  ISETP.GE.AND P3, PT, R27, RZ, PT ;  /* 0x000000ff1b00720c */ /* 0x000fe20003f66270 */
[--C-:B------:R-:W-:Y:S01]  /*1490*/  @!P2 IMAD.IADD R17, R17, 0x1, -R22.reuse ;  /* 0x000000011111a824 */ /* 0x100fe200078e0a16 */
[----:B------:R-:W-:Y:S01]  /*14a0*/  ISETP.GE.AND P2, PT, R244, c[0x0][0x180], PT ;  /* 0x00006000f4007a0c */ /* 0x000fe20003f46270 */
[--C-:B------:R-:W-:Y:S01]  /*14b0*/  @!P1 IMAD.IADD R18, R18, 0x1, -R22.reuse ;  /* 0x0000000112129824 */ /* 0x100fe200078e0a16 */
[C---:B------:R-:W-:Y:S01]  /*14c0*/  ISETP.GT.U32.AND P1, PT, R22.reuse, R16, PT ;  /* 0x000000101600720c */ /* 0x040fe20003f24070 */
[----:B------:R-:W-:Y:S01]  /*14d0*/  @!P4 IMAD.MOV R13, RZ, RZ, -R13 ;  /* 0x000000ffff0dc224 */ /* 0x000fe200078e0a0d */
[C---:B------:R-:W-:Y:S01]  /*14e0*/  ISETP.GT.U32.AND P0, PT, R22.reuse, R11, PT ;  /* 0x0000000b1600720c */ /* 0x040fe20003f04070 */
[----:B------:R-:W-:Y:S01]  /*14f0*/  @!P5 IMAD.IADD R15, R15, 0x1, -R22 ;  /* 0x000000010f0fd824 */ /* 0x000fe200078e0a16 */
[C---:B------:R-:W-:Y:S01]  /*1500*/  ISETP.GT.U32.AND P4, PT, R22.reuse, R17, PT ;  /* 0x000000111600720c */ /* 0x040fe20003f84070 */
[----:B------:R-:W-:Y:S01]  /*1510*/  @!P6 IMAD.MOV R14, RZ, RZ, -R14 ;  /* 0x000000ffff0ee224 */ /* 0x000fe200078e0a0e */
[----:B------:R-:W-:-:S02]  /*1520*/  ISETP.GT.U32.AND P5, PT, R22, R18, PT ;  /* 0x000000121600720c */ /* 0x000fc40003fa4070 */
[----:B------:R-:W-:Y:S01]  /*1530*/  ISETP.GE.AND P6, PT, R28, RZ, PT ;  /* 0x000000ff1c00720c */ /* 0x000fe20003fc6270 */
[----:B------:R-:W-:Y:S01]  /*1540*/  @!P3 IMAD.MOV R15, RZ, RZ, -R15 ;  /* 0x000000ffff0fb224 */ /* 0x000fe200078e0a0f */
[----:B------:R-:W-:Y:S02]  /*1550*/  SEL R2, R2, RZ, !P2 ;  /* 0x000000ff02027207 */ /* 0x000fe40005000000 */
[----:B------:R-:W-:Y:S01]  /*1560*/  SHF.R.S32.HI R8, RZ, 0x1f, R33 ;  /* 0x0000001fff087819 */ /* 0x000fe20000011421 */
[--C-:B------:R-:W-:Y:S01]  /*1570*/  @!P1 IMAD.IADD R16, R16, 0x1, -R22.reuse ;  /* 0x0000000110109824 */ /* 0x100fe200078e0a16 */
[----:B------:R-:W-:Y:S01]  /*1580*/  ISETP.GE.AND P1, PT, R30, RZ, PT ;  /* 0x000000ff1e00720c */ /* 0x000fe20003f26270 */
[--C-:B------:R-:W-:Y:S01]  /*1590*/  @!P0 IMAD.IADD R11, R11, 0x1, -R22.reuse ;  /* 0x000000010b0b8824 */ /* 0x100fe200078e0a16 */
[----:B------:R-:W-:Y:S01]  /*15a0*/  ISETP.GE.AND P0, PT, R31, RZ, PT ;  /* 0x000000ff1f00720c */ /* 0x000fe20003f06270 */
[--C-:B------:R-:W-:Y:S01]  /*15b0*/  @!P4 IMAD.IADD R17, R17, 0x1, -R22.reuse ;  /* 0x000000011111c824 */ /* 0x100fe200078e0a16 */
[----:B------:R-:W-:Y:S01]  /*15c0*/  ISETP.GE.AND P4, PT, R32, RZ, PT ;  /* 0x000000ff2000720c */ /* 0x000fe20003f86270 */
[----:B------:R-:W-:Y:S01]  /*15d0*/  @!P5 IMAD.IADD R18, R18, 0x1, -R22 ;  /* 0x000000011212d824 */ /* 0x000fe200078e0a16 */
[----:B------:R-:W-:Y:S01]  /*15e0*/  ISETP.NE.AND P5, PT, RZ, c[0x0][0x17c], PT ;  /* 0x00005f00ff007a0c */ /* 0x000fe20003fa5270 */
[----:B------:R-:W-:Y:S01]  /*15f0*/  @!P6 IMAD.MOV R16, RZ, RZ, -R16 ;  /* 0x000000ffff10e224 */ /* 0x000fe200078e0a10 */
[----:B------:R-:W-:-:S02]  /*1600*/  ISETP.NE.U32.AND P3, PT, R2, RZ, PT ;  /* 0x000000ff0200720c */ /* 0x000fc40003f65070 */
[----:B------:R-:W-:Y:S02]  /*1610*/  SEL R19, R3, R12, !P5 ;  /* 0x0000000c03137207 */ /* 0x000fe40006800000 */
[----:B------:R-:W-:Y:S01]  /*1620*/  PLOP3.LUT P6, PT, PT, PT, UP1, 0x80, 0x0 ;  /* 0x000000000000781c */ /* 0x000fe20003fcf018 */
[----:B------:R-:W-:Y:S01]  /*1630*/  @!P1 IMAD.MOV R11, RZ, RZ, -R11 ;  /* 0x000000ffff0b9224 */ /* 0x000fe200078e0a0b */
[C---:B------:R-:W-:Y:S01]  /*1640*/  ISETP.GE.AND P1, PT, R244.reuse, UR4, PT ;  /* 0x00000004f4007c0c */ /* 0x040fe2000bf26270 */
[----:B------:R-:W-:Y:S01]  /*1650*/  @!P0 IMAD.MOV R17, RZ, RZ, -R17 ;  /* 0x000000ffff118224 */ /* 0x000fe200078e0a11 */
[----:B------:R-:W-:Y:S01]  /*1660*/  ISETP.GE.AND P0, PT, R244, UR5, PT ;  /* 0x00000005f4007c0c */ /* 0x000fe2000bf06270 */
[----:B------:R-:W-:Y:S01]  /*1670*/  @!P4 IMAD.MOV R18, RZ, RZ, -R18 ;  /* 0x000000ffff12c224 */ /* 0x000fe200078e0a12 */
[----:B------:R-:W-:Y:S01]  /*1680*/  SEL R2, RZ, 0x10, P1 ;  /* 0x00000010ff027807 */ /* 0x000fe20000800000 */
[----:B------:R-:W-:Y:S01]  /*1690*/  IMAD R10, R19, c[0x0][0x188], R244 ;  /* 0x00006200130a7a24 */ /* 0x000fe200078e02f4 */
[----:B------:R-:W-:-:S02]  /*16a0*/  PLOP3.LUT P4, PT, PT, PT, UP2, 0x80, 0x0 ;  /* 0x000000000000781c */ /* 0x000fc40003f8f028 */
[----:B------:R-:W-:Y:S02]  /*16b0*/  SEL R4, RZ, 0x10, P0 ;  /* 0x00000010ff047807 */ /* 0x000fe40000000000 */
[C---:B------:R-:W-:Y:S02]  /*16c0*/  SEL R13, R3.reuse, R13, !P5 ;  /* 0x0000000d030d7207 */ /* 0x040fe40006800000 */
[C---:B------:R-:W-:Y:S02]  /*16d0*/  SEL R21, R3.reuse, R14, !P5 ;  /* 0x0000000e03157207 */ /* 0x040fe40006800000 */
[----:B------:R-:W-:Y:S01]  /*16e0*/  SEL R15, R3, R15, !P5 ;  /* 0x0000000f030f7207 */ /* 0x000fe20006800000 */
[--C-:B------:R-:W-:Y:S01]  /*16f0*/  IMAD R13, R13, c[0x0][0x188], R244.reuse ;  /* 0x000062000d0d7a24 */ /* 0x100fe200078e02f4 */
        /* <DEDUP_REMOVED lines=8> */
[----:B------:R-:W-:Y:S01]  /*1780*/  SEL R18, R2, RZ, P6 ;  /* 0x000000ff02127207 */ /* 0x000fe20003000000 */
[--C-:B------:R-:W-:Y:S01]  /*1790*/  IMAD R17, R17, c[0x0][0x188], R244.reuse ;  /* 0x0000620011117a24 */ /* 0x100fe200078e02f4 */
[----:B------:R-:W-:Y:S01]  /*17a0*/  SEL R19, R4, RZ, P4 ;  /* 0x000000ff04137207 */ /* 0x000fe20002000000 */
[----:B------:R-:W-:Y:S01]  /*17b0*/  IMAD R32, R3, c[0x0][0x188], R244 ;  /* 0x0000620003207a24 */ /* 0x000fe200078e02f4 */
[----:B------:R-:W-:Y:S01]  /*17c0*/  SHF.R.S32.HI R2, RZ, 0x1f, R10 ;  /* 0x0000001fff027819 */ /* 0x000fe2000001140a */
[----:B------:R-:W-:Y:S01]  /*17d0*/  IMAD R16, R9, c[0x0][0x184], R244 ;  /* 0x0000610009107a24 */ /* 0x000fe200078e02f4 */
[----:B------:R-:W-:-:S02]  /*17e0*/  IADD3 R10, P4, R10, c[0x0][0x168], RZ ;  /* 0x00005a000a0a7a10 */ /* 0x000fc40007f9e0ff */
[----:B------:R-:W-:Y:S02]  /*17f0*/  SHF.R.S32.HI R4, RZ, 0x1f, R21 ;  /* 0x0000001fff047819 */ /* 0x000fe40000011415 */
[----:B------:R-:W-:Y:S02]  /*1800*/  IADD3.X R11, R2, c[0x0][0x16c], RZ, P4, !PT ;  /* 0x00005b00020b7a10 */ /* 0x000fe400027fe4ff */
[----:B------:R-:W-:Y:S02]  /*1810*/  SHF.R.S32.HI R2, RZ, 0x1f, R13 ;  /* 0x0000001fff027819 */ /* 0x000fe4000001140d */
[----:B------:R-:W-:Y:S02]  /*1820*/  IADD3 R20, P4, R13, c[0x0][0x168], RZ ;  /* 0x00005a000d147a10 */ /* 0x000fe40007f9e0ff */
[----:B------:R-:W-:Y:S02]  /*1830*/  IADD3 R22, P5, R21, c[0x0][0x168], RZ ;  /* 0x00005a0015167a10 */ /* 0x000fe40007fbe0ff */
[----:B------:R-:W-:-:S02]  /*1840*/  IADD3.X R21, R2, c[0x0][0x16c], RZ, P4, !PT ;  /* 0x00005b0002157a10 */ /* 0x000fc400027fe4ff */
[----:B------:R-:W-:Y:S02]  /*1850*/  SHF.R.S32.HI R2, RZ, 0x1f, R26 ;  /* 0x0000001fff027819 */ /* 0x000fe4000001141a */
[----:B------:R-:W-:Y:S02]  /*1860*/  IADD3.X R23, R4, c[0x0][0x16c], RZ, P5, !PT ;  /* 0x00005b0004177a10 */ /* 0x000fe40002ffe4ff */
[----:B------:R-:W-:Y:S02]  /*1870*/  IADD3 R26, P5, R26, c[0x0][0x168], RZ ;  /* 0x00005a001a1a7a10 */ /* 0x000fe40007fbe0ff */
[----:B------:R-:W-:Y:S02]  /*1880*/  SHF.R.S32.HI R6, RZ, 0x1f, R15 ;  /* 0x0000001fff067819 */ /* 0x000fe4000001140f */
[----:B------:R-:W-:Y:S02]  /*1890*/  IADD3 R24, P4, R15, c[0x0][0x168], RZ ;  /* 0x00005a000f187a10 */ /* 0x000fe40007f9e0ff */
[----:B------:R-:W-:Y:S01]  /*18a0*/  IADD3.X R27, R2, c[0x0][0x16c], RZ, P5, !PT ;  /* 0x00005b00021b7a10 */ /* 0x000fe20002ffe4ff */
[----:B------:R-:W-:Y:S01]  /*18b0*/  IMAD R2, R29, c[0x0][0x184], R244 ;  /* 0x000061001d027a24 */ /* 0x000fe200078e02f4 */
[----:B------:R-:W-:-:S02]  /*18c0*/  SHF.R.S32.HI R4, RZ, 0x1f, R28 ;  /* 0x0000001fff047819 */ /* 0x000fc4000001141c */
[----:B------:R-:W-:Y:S02]  /*18d0*/  IADD3.X R25, R6, c[0x0][0x16c], RZ, P4, !PT ;  /* 0x00005b0006197a10 */ /* 0x000fe400027fe4ff */
[----:B------:R-:W-:Y:S02]  /*18e0*/  IADD3 R28, P4, R28, c[0x0][0x168], RZ ;  /* 0x00005a001c1c7a10 */ /* 0x000fe40007f9e0ff */
[----:B------:R-:W-:Y:S02]  /*18f0*/  SHF.R.S32.HI R3, RZ, 0x1f, R2 ;  /* 0x0000001fff037819 */ /* 0x000fe40000011402 */
[----:B------:R-:W-:Y:S02]  /*1900*/  IADD3.X R29, R4, c[0x0][0x16c], RZ, P4, !PT ;  /* 0x00005b00041d7a10 */ /* 0x000fe400027fe4ff */
[----:B------:R-:W-:Y:S02]  /*1910*/  IADD3 R2, P4, R2, c[0x0][0x160], RZ ;  /* 0x0000580002027a10 */ /* 0x000fe40007f9e0ff */
[----:B------:R-:W-:-:S02]  /*1920*/  SHF.R.S32.HI R6, RZ, 0x1f, R17 ;  /* 0x0000001fff067819 */ /* 0x000fc40000011411 */
[----:B------:R-:W-:Y:S02]  /*1930*/  IADD3 R30, P5, R17, c[0x0][0x168], RZ ;  /* 0x00005a00111e7a10 */ /* 0x000fe40007fbe0ff */
[----:B------:R-:W-:Y:S02]  /*1940*/  IADD3.X R3, R3, c[0x0][0x164], RZ, P4, !PT ;  /* 0x0000590003037a10 */ /* 0x000fe400027fe4ff */
[----:B------:R-:W-:Y:S02]  /*1950*/  IADD3 R4, P4, R33, c[0x0][0x160], RZ ;  /* 0x0000580021047a10 */ /* 0x000fe40007f9e0ff */
[----:B------:R-:W-:Y:S01]  /*1960*/  IADD3.X R31, R6, c[0x0][0x16c], RZ, P5, !PT ;  /* 0x00005b00061f7a10 */ /* 0x000fe20002ffe4ff */
[----:B------:R1:W-:Y:S01]  /*1970*/  LDGSTS.E.BYPASS.128 [R192], [R2.64], P3 ;  /* 0x0000000002c07fae */ /* 0x0003e20009901c52 */
[----:B------:R-:W-:Y:S02]  /*1980*/  SHF.R.S32.HI R9, RZ, 0x1f, R5 ;  /* 0x0000001fff097819 */ /* 0x000fe40000011405 */
[----:B------:R-:W-:-:S02]  /*1990*/  IADD3 R6, P5, R5, c[0x0][0x160], RZ ;  /* 0x0000580005067a10 */ /* 0x000fc40007fbe0ff */
[----:B------:R-:W-:Y:S02]  /*19a0*/  IADD3.X R5, R8, c[0x0][0x164], RZ, P4, !PT ;  /* 0x0000590008057a10 */ /* 0x000fe400027fe4ff */
[----:B------:R-:W-:Y:S02]  /*19b0*/  SHF.R.S32.HI R13, RZ, 0x1f, R7 ;  /* 0x0000001fff0d7819 */ /* 0x000fe40000011407 */
[----:B------:R-:W-:Y:S01]  /*19c0*/  IADD3 R8, P4, R7, c[0x0][0x160], RZ ;  /* 0x0000580007087a10 */ /* 0x000fe20007f9e0ff */
[----:B------:R1:W-:Y:S01]  /*19d0*/  LDGSTS.E.BYPASS.128 [R187], [R4.64], P3 ;  /* 0x0000000004bb7fae */ /* 0x0003e20009901c52 */
[----:B------:R-:W-:Y:S02]  /*19e0*/  IADD3.X R7, R9, c[0x0][0x164], RZ, P5, !PT ;  /* 0x0000590009077a10 */ /* 0x000fe40002ffe4ff */
[----:B------:R-:W-:Y:S02]  /*19f0*/  SHF.R.S32.HI R15, RZ, 0x1f, R35 ;  /* 0x0000001fff0f7819 */ /* 0x000fe40000011423 */
[----:B------:R-:W-:Y:S01]  /*1a00*/  IADD3 R12, P5, R35, c[0x0][0x160], RZ ;  /* 0x00005800230c7a10 */ /* 0x000fe20007fbe0ff */
[----:B------:R1:W-:Y:S01]  /*1a10*/  LDGSTS.E.BYPASS.128 [R186], [R6.64], P3 ;  /* 0x0000000006ba7fae */ /* 0x0003e20009901c52 */
[----:B------:R-:W-:-:S02]  /*1a20*/  IADD3.X R9, R13, c[0x0][0x164], RZ, P4, !PT ;  /* 0x000059000d097a10 */ /* 0x000fc400027fe4ff */
[----:B------:R-:W-:Y:S02]  /*1a30*/  SHF.R.S32.HI R17, RZ, 0x1f, R37 ;  /* 0x0000001fff117819 */ /* 0x000fe40000011425 */
[----:B------:R-:W-:Y:S01]  /*1a40*/  IADD3 R14, P4, R37, c[0x0][0x160], RZ ;  /* 0x00005800250e7a10 */ /* 0x000fe20007f9e0ff */
[----:B------:R1:W-:Y:S01]  /*1a50*/  LDGSTS.E.BYPASS.128 [R185], [R8.64], P3 ;  /* 0x0000000008b97fae */ /* 0x0003e20009901c52 */
[----:B------:R-:W-:Y:S02]  /*1a60*/  SHF.R.S32.HI R33, RZ, 0x1f, R16 ;  /* 0x0000001fff217819 */ /* 0x000fe40000011410 */
[----:B------:R-:W-:Y:S02]  /*1a70*/  IADD3.X R13, R15, c[0x0][0x164], RZ, P5, !PT ;  /* 0x000059000f0d7a10 */ /* 0x000fe40002ffe4ff */
[----:B------:R-:W-:Y:S02]  /*1a80*/  IADD3 R16, P5, R16, c[0x0][0x160], RZ ;  /* 0x0000580010107a10 */ /* 0x000fe40007fbe0ff */
[----:B------:R-:W-:Y:S01]  /*1a90*/  SHF.R.S32.HI R34, RZ, 0x1f, R32 ;  /* 0x0000001fff227819 */ /* 0x000fe20000011420 */
[----:B------:R1:W-:Y:S01]  /*1aa0*/  LDGSTS.E.BYPASS.128 [R184], [R12.64], P3 ;  /* 0x000000000cb87fae */ /* 0x0003e20009901c52 */
[----:B------:R-:W-:-:S02]  /*1ab0*/  IADD3.X R15, R17, c[0x0][0x164], RZ, P4, !PT ;  /* 0x00005900110f7a10 */ /* 0x000fc400027fe4ff */
[----:B------:R-:W-:Y:S02]  /*1ac0*/  IADD3 R32, P4, R32, c[0x0][0x168], RZ ;  /* 0x00005a0020207a10 */ /* 0x000fe40007f9e0ff */
[----:B------:R-:W-:Y:S01]  /*1ad0*/  IADD3.X R17, R33, c[0x0][0x164], RZ, P5, !PT ;  /* 0x0000590021117a10 */ /* 0x000fe20002ffe4ff */
[----:B------:R1:W-:Y:S01]  /*1ae0*/  LDGSTS.E.BYPASS.128 [R183], [R14.64], P3 ;  /* 0x000000000eb77fae */ /* 0x0003e20009901c52 */
[----:B------:R-:W-:Y:S02]  /*1af0*/  ISETP.NE.U32.AND P6, PT, R18, RZ, PT ;  /* 0x000000ff1200720c */ /* 0x000fe40003fc5070 */
[----:B------:R-:W-:Y:S01]  /*1b00*/  ISETP.NE.U32.AND P5, PT, R19, RZ, PT ;  /* 0x000000ff1300720c */ /* 0x000fe20003fa5070 */
[----:B------:R1:W-:Y:S01]  /*1b10*/  LDGSTS.E.BYPASS.128 [R182], [R16.64], P3 ;  /* 0x0000000010b67fae */ /* 0x0003e20009901c52 */
[----:B------:R-:W-:Y:S02]  /*1b20*/  IADD3.X R33, R34, c[0x0][0x16c], RZ, P4, !PT ;  /* 0x00005b0022217a10 */ /* 0x000fe400027fe4ff */
[----:B------:R-:W-:-:S02]  /*1b30*/  SHF.R.S32.HI R19, RZ, 0x1f, R39 ;  /* 0x0000001fff137819 */ /* 0x000fc40000011427 */
[----:B------:R-:W-:Y:S02]  /*1b40*/  IADD3 R18, P4, R39, c[0x0][0x160], RZ ;  /* 0x0000580027127a10 */ /* 0x000fe40007f9e0ff */
[----:B------:R-:W-:Y:S02]  /*1b50*/  PLOP3.LUT P2, PT, P2, PT, PT, 0x8, 0x0 ;  /* 0x000000000000781c */ /* 0x000fe4000174e170 */
[----:B------:R-:W-:Y:S02]  /*1b60*/  IADD3.X R19, R19, c[0x0][0x164], RZ, P4, !PT ;  /* 0x0000590013137a10 */ /* 0x000fe400027fe4ff */
[----:B------:R-:W-:Y:S02]  /*1b70*/  PLOP3.LUT P1, PT, P1, PT, PT, 0x8, 0x0 ;  /* 0x000000000000781c */ /* 0x000fe40000f2e170 */
[----:B------:R-:W-:Y:S01]  /*1b80*/  PLOP3.LUT P0, PT, P0, PT, PT, 0x8, 0x0 ;  /* 0x000000000000781c */ /* 0x000fe2000070e170 */
[----:B------:R1:W-:Y:S04]  /*1b90*/  LDGSTS.E.BYPASS.128 [R0], [R18.64], P3 ;  /* 0x0000000012007fae */ /* 0x0003e80009901c52 */
[----:B------:R-:W0:Y:S04]  /*1ba0*/  LDGDEPBAR ;  /* 0x00000000000079af */ /* 0x000e280000000000 */
[----:B------:R1:W-:Y:S04]  /*1bb0*/  LDGSTS.E.BYPASS.128 [R192+0xc000], [R10.64], P3 ;  /* 0x0c0000000ac07fae */ /* 0x0003e80009901c52 */
[----:B------:R1:W-:Y:S04]  /*1bc0*/  LDGSTS.E.BYPASS.128 [R187+0xc000], [R20.64], P3 ;  /* 0x0c00000014bb7fae */ /* 0x0003e80009901c52 */
[----:B------:R1:W-:Y:S04]  /*1bd0*/  LDGSTS.E.BYPASS.128 [R186+0xc000], [R22.64], P3 ;  /* 0x0c00000016ba7fae */ /* 0x0003e80009901c52 */
[----:B------:R1:W-:Y:S04]  /*1be0*/  LDGSTS.E.BYPASS.128 [R185+0xc000], [R24.64], P3 ;  /* 0x0c00000018b97fae */ /* 0x0003e80009901c52 */
[----:B------:R1:W-:Y:S04]  /*1bf0*/  LDGSTS.E.BYPASS.128 [R184+0xc000], [R26.64], P3 ;  /* 0x0c0000001ab87fae */ /* 0x0003e80009901c52 */
[----:B------:R1:W-:Y:S04]  /*1c00*/  LDGSTS.E.BYPASS.128 [R183+0xc000], [R28.64], P3 ;  /* 0x0c0000001cb77fae */ /* 0x0003e80009901c52 */
[----:B------:R1:W-:Y:S04]  /*1c10*/  LDGSTS.E.BYPASS.128 [R182+0xc000], [R30.64], P3 ;  /* 0x0c0000001eb67fae */ /* 0x0003e80009901c52 */
[----:B------:R1:W-:Y:S01]  /*1c20*/  LDGSTS.E.BYPASS.128 [R0+0xc000], [R32.64], P3 ;  /* 0x0c00000020007fae */ /* 0x0003e20009901c52 */
[----:B------:R-:W-:-:S03]  /*1c30*/  PLOP3.LUT P3, PT, PT, PT, UP0, 0x80, 0x0 ;  /* 0x000000000000781c */ /* 0x000fc60003f6f008 */
[----:B------:R-:W0:Y:S04]  /*1c40*/  LDGDEPBAR ;  /* 0x00000000000079af */ /* 0x000e280000000000 */
[----:B------:R-:W-:Y:S06]  /*1c50*/  BAR.SYNC.DEFER_BLOCKING 0x0 ;  /* 0x0000000000007b1d */ /* 0x000fec0000010000 */
[----:B------:R-:W-:Y:S01]  /*1c60*/  @!PT LDS RZ, [RZ] ;  /* 0x00000000fffff984 */ /* 0x000fe20000000800 */
[----:B------:R-:W-:Y:S01]  /*1c70*/  @!PT LDS RZ, [RZ] ;  /* 0x00000000fffff984 */ /* 0x000fe20000000800 */
[----:B------:R-:W-:Y:S01]  /*1c80*/  @!PT LDS RZ, [RZ] ;  /* 0x00000000fffff984 */ /* 0x000fe20000000800 */
[----:B------:R1:W-:Y:S04]  /*1c90*/  LDGSTS.E.BYPASS.128 [R192+0x4000], [R2.64+0x80], P6 ;  /* 0x0400008002c07fae */ /* 0x0003e8000b101c52 */
[----:B------:R1:W-:Y:S04]  /*1ca0*/  LDGSTS.E.BYPASS.128 [R187+0x4000], [R4.64+0x80], P6 ;  /* 0x0400008004bb7fae */ /* 0x0003e8000b101c52 */
[----:B------:R1:W-:Y:S04]  /*1cb0*/  LDGSTS.E.BYPASS.128 [R186+0x4000], [R6.64+0x80], P6 ;  /* 0x0400008006ba7fae */ /* 0x0003e8000b101c52 */
[----:B------:R1:W-:Y:S04]  /*1cc0*/  LDGSTS.E.BYPASS.128 [R185+0x4000], [R8.64+0x80], P6 ;  /* 0x0400008008b97fae */ /* 0x0003e8000b101c52 */
[----:B------:R1:W-:Y:S04]  /*1cd0*/  LDGSTS.E.BYPASS.128 [R184+0x4000], [R12.64+0x80], P6 ;  /* 0x040000800cb87fae */ /* 0x0003e8000b101c52 */
[----:B------:R1:W-:Y:S04]  /*1ce0*/  LDGSTS.E.BYPASS.128 [R183+0x4000], [R14.64+0x80], P6 ;  /* 0x040000800eb77fae */ /* 0x0003e8000b101c52 */
[----:B------:R1:W-:Y:S04]  /*1cf0*/  LDGSTS.E.BYPASS.128 [R182+0x4000], [R16.64+0x80], P6 ;  /* 0x0400008010b67fae */ /* 0x0003e8000b101c52 */
[----:B------:R1:W-:Y:S04]  /*1d00*/  LDGSTS.E.BYPASS.128 [R0+0x4000], [R18.64+0x80], P6 ;  /* 0x0400008012007fae */ /* 0x0003e8000b101c52 */
[----:B------:R-:W0:Y:S04]  /*1d10*/  LDGDEPBAR ;  /* 0x00000000000079af */ /* 0x000e280000000000 */
        /* <DEDUP_REMOVED lines=30> */
[----:B------:R-:W0:Y:S01]  /*1f00*/  LDGDEPBAR ;  /* 0x00000000000079af */ /* 0x000e220000000000 */
[----:B------:R-:W-:-:S04]  /*1f10*/  DEPBAR.LE SB0, 0x4 ;  /* 0x000081000000791a */ /* 0x000fc80000000000 */
[----:B------:R-:W-:Y:S06]  /*1f20*/  BAR.SYNC.DEFER_BLOCKING 0x0 ;  /* 0x0000000000007b1d */ /* 0x000fec0000010000 */
[----:B------:R-:W-:Y:S05]  /*1f30*/  @P3 BRA `(.L_x_0) ;  /* 0x000003e000003947 */ /* 0x000fea0003800000 */
[----:B-1----:R-:W-:Y:S01]  /*1f40*/  IMAD.SHL.U32 R243, R246, 0x8, RZ ;  /* 0x00000008f6f37824 */ /* 0x002fe200078e00ff */
[----:B------:R-:W-:Y:S01]  /*1f50*/  SHF.R.U32.HI R242, RZ, 0x4, R242 ;  /* 0x00000004fff27819 */ /* 0x000fe200000116f2 */
[----:B------:R-:W-:Y:S01]  /*1f60*/  IMAD.MOV.U32 R124, RZ, RZ, RZ ;  /* 0x000000ffff7c7224 */ /* 0x000fe200078e00ff */
[----:B------:R-:W-:Y:S01]  /*1f70*/  CS2R R116, SRZ ;  /* 0x0000000000747805 */ /* 0x000fe2000001ff00 */
        /* <DEDUP_REMOVED lines=11> */
[----:B------:R-:W-:Y:S01]  /*2030*/  LOP3.LUT R243, R243, 0x8, RZ, 0xc0, !PT ;  /* 0x00000008f3f37812 */ /* 0x000fe200078ec0ff */
[----:B------:R-:W-:-:S02]  /*2040*/  IMAD.MOV.U32 R142, RZ, RZ, RZ ;  /* 0x000000ffff8e7224 */ /* 0x000fc400078e00ff */
[----:B------:R-:W-:Y:S02]  /*2050*/  IMAD.MOV.U32 R148, RZ, RZ, RZ ;  /* 0x000000ffff947224 */ /* 0x000fe400078e00ff */
[----:B------:R-:W-:Y:S02]  /*2060*/  IMAD.MOV.U32 R150, RZ, RZ, RZ ;  /* 0x000000ffff967224 */ /* 0x000fe400078e00ff */
[----:B------:R-:W-:Y:S02]  /*2070*/  IMAD.MOV.U32 R152, RZ, RZ, RZ ;  /* 0x000000ffff987224 */ /* 0x000fe400078e00ff */
[----:B------:R-:W-:Y:S02]  /*2080*/  IMAD.MOV.U32 R154, RZ, RZ, RZ ;  /* 0x000000ffff9a7224 */ /* 0x000fe400078e00ff */
[----:B------:R-:W-:Y:S02]  /*2090*/  IMAD.MOV.U32 R160, RZ, RZ, RZ ;  /* 0x000000ffffa07224 */ /* 0x000fe400078e00ff */
        /* <DEDUP_REMOVED lines=38> */
[----:B------:R-:W-:Y:S01]  /*2300*/  IMAD.MOV.U32 R118, RZ, RZ, RZ ;  /* 0x000000ffff767224 */ /* 0x000fe200078e00ff */
[----:B------:R-:W-:Y:S05]  /*2310*/  BRA `(.L_x_1) ;  /* 0x0000674000007947 */ /* 0x000fea0003800000 */
.L_x_0:
[----:B-1----:R-:W-:Y:S01]  /*2320*/  F2FP.PACK_AB.RZ R37, RZ, RZ ;  /* 0x000000ffff25723e */ /* 0x002fe200000180ff */
[----:B------:R-:W-:Y:S01]  /*2330*/  IMAD.SHL.U32 R243, R246, 0x8, RZ ;  /* 0x00000008f6f37824 */ /* 0x000fe200078e00ff */
[----:B------:R-:W-:Y:S01]  /*2340*/  SHF.R.U32.HI R34, RZ, 0x3, R245 ;  /* 0x00000003ff227819 */ /* 0x000fe200000116f5 */
[----:B------:R-:W-:Y:S01]  /*2350*/  USHF.R.S32.HI UR9, URZ, 0x1f, UR6 ;  /* 0x0000001f3f097899 */ /* 0x000fe20008011406 */
[----:B------:R-:W1:Y:S01]  /*2360*/  R2UR UR12, R37 ;  /* 0x00000000250c73c2 */ /* 0x000e6200000e0000 */
[----:B------:R-:W-:Y:S01]  /*2370*/  LOP3.LUT R35, R245, 0x7, RZ, 0xc0, !PT ;  /* 0x00000007f5237812 */ /* 0x000fe200078ec0ff */
[----:B------:R-:W-:Y:S01]  /*2380*/  CS2R R124, SRZ ;  /* 0x00000000007c7805 */ /* 0x000fe2000001ff00 */
[----:B------:R-:W-:Y:S01]  /*2390*/  LOP3.LUT R34, R34, 0x1, RZ, 0xc0, !PT ;  /* 0x0000000122227812 */ /* 0x000fe200078ec0ff */
[----:B------:R-:W-:Y:S01]  /*23a0*/  ULEA.HI UR9, UR9, UR6, URZ, 0x7 ;  /* 0x0000000609097291 */ /* 0x000fe2000f8f383f */
[----:B------:R-:W-:Y:S01]  /*23b0*/  LOP3.LUT R243, R243, 0x8, RZ, 0xc0, !PT ;  /* 0x00000008f3f37812 */ /* 0x000fe200078ec0ff */
[----:B------:R-:W-:Y:S01]  /*23c0*/  CS2R R126, SRZ ;  /* 0x00000000007e7805 */ /* 0x000fe2000001ff00 */
[----:B------:R-:W-:Y:S01]  /*23d0*/  LOP3.LUT R36, R34, 0x2, R246, 0xf8, !PT ;  /* 0x0000000222247812 */ /* 0x000fe200078ef8f6 */
[----:B------:R-:W1:Y:S01]  /*23e0*/  R2UR UR15, R37 ;  /* 0x00000000250f73c2 */ /* 0x000e6200000e0000 */
[----:B------:R-:W-:Y:S01]  /*23f0*/  IADD3 R241, P5, R32, 0x180, RZ ;  /* 0x0000018020f17810 */ /* 0x000fe20007fbe0ff */
[----:B------:R-:W-:Y:S01]  /*2400*/  USHF.R.S32.HI UR9, URZ, 0x7, UR9 ;  /* 0x000000073f097899 */ /* 0x000fe20008011409 */
[----:B------:R-:W-:Y:S01]  /*2410*/  IADD3 R239, P6, R30, 0x180, RZ ;  /* 0x000001801eef7810 */ /* 0x000fe20007fde0ff */
[----:B------:R-:W-:Y:S01]  /*2420*/  IMAD R197, R36, 0x8, R35 ;  /* 0x0000000824c57824 */ /* 0x000fe200078e0223 */
[----:B------:R-:W-:Y:S01]  /*2430*/  IADD3 R237, P3, R28, 0x180, RZ ;  /* 0x000001801ced7810 */ /* 0x000fe20007f7e0ff */
[----:B------:R-:W-:Y:S01]  /*2440*/  IMAD.X R240, RZ, RZ, R33, P5 ;  /* 0x000000fffff07224 */ /* 0x000fe200028e0621 */
[----:B------:R-:W-:Y:S01]  /*2450*/  IADD3 R235, P4, R26, 0x180, RZ ;  /* 0x000001801aeb7810 */ /* 0x000fe20007f9e0ff */
[----:B------:R-:W-:Y:S01]  /*2460*/  IMAD.X R238, RZ, RZ, R31, P6 ;  /* 0x000000ffffee7224 */ /* 0x000fe200030e061f */
[----:B------:R-:W-:Y:S01]  /*2470*/  LOP3.LUT R35, R243, 0x17, R245, 0xf8, !PT ;  /* 0x00000017f3237812 */ /* 0x000fe200078ef8f5 */
[----:B------:R-:W-:Y:S01]  /*2480*/  IMAD.X R236, RZ, RZ, R29, P3 ;  /* 0x000000ffffec7224 */ /* 0x000fe200018e061d */
[C---:B------:R-:W-:Y:S01]  /*2490*/  LOP3.LUT R36, R34.reuse, 0x2, RZ, 0xfc, !PT ;  /* 0x0000000222247812 */ /* 0x040fe200078efcff */
[----:B------:R-:W-:Y:S01]  /*24a0*/  IMAD.X R234, RZ, RZ, R27, P4 ;  /* 0x000000ffffea7224 */ /* 0x000fe200020e061b */
[----:B------:R-:W-:Y:S01]  /*24b0*/  LOP3.LUT R38, R34, 0x4, RZ, 0xfc, !PT ;  /* 0x0000000422267812 */ /* 0x000fe200078efcff */
[----:B------:R-:W-:Y:S01]  /*24c0*/  IMAD.SHL.U32 R35, R35, 0x80, RZ ;  /* 0x0000008023237824 */ /* 0x000fe200078e00ff */
[----:B------:R-:W-:Y:S01]  /*24d0*/  LOP3.LUT R36, R36, 0x7, R245, 0x78, !PT ;  /* 0x0000000724247812 */ /* 0x000fe200078e78f5 */
[----:B------:R-:W-:Y:S01]  /*24e0*/  IMAD.SHL.U32 R197, R197, 0x80, RZ ;  /* 0x00000080c5c57824 */ /* 0x000fe200078e00ff */
[----:B------:R-:W-:Y:S01]  /*24f0*/  IADD3 R233, P5, R24, 0x180, RZ ;  /* 0x0000018018e97810 */ /* 0x000fe20007fbe0ff */
[----:B------:R-:W-:Y:S01]  /*2500*/  CS2R R132, SRZ ;  /* 0x0000000000847805 */ /* 0x000fe2000001ff00 */
        /* <DEDUP_REMOVED lines=8> */
[----:B------:R-:W-:Y:S01]  /*2590*/  SHF.R.U32.HI R242, RZ, 0x4, R242 ;  /* 0x00000004fff27819 */ /* 0x000fe200000116f2 */
[----:B------:R-:W-:Y:S01]  /*25a0*/  IMAD.X R217, RZ, RZ, R11, P4 ;  /* 0x000000ffffd97224 */ /* 0x000fe200020e060b */
[C---:B------:R-:W-:Y:S01]  /*25b0*/  LOP3.LUT R40, R34.reuse, 0x6, RZ, 0xfc, !PT ;  /* 0x0000000622287812 */ /* 0x040fe200078efcff */
[----:B-1----:R-:W-:Y:S01]  /*25c0*/  UPRMT UR6, UR12, 0x5410, UR15 ;  /* 0x000054100c067896 */ /* 0x002fe2000800000f */
[----:B------:R-:W-:Y:S01]  /*25d0*/  LOP3.LUT R196, R34, 0x7, R245, 0x78, !PT ;  /* 0x0000000722c47812 */ /* 0x000fe200078e78f5 */
[--C-:B------:R-:W-:Y:S01]  /*25e0*/  IMAD R194, R38, 0x10, R35.reuse ;  /* 0x0000001026c27824 */ /* 0x100fe200078e0223 */
[C---:B------:R-:W-:Y:S01]  /*25f0*/  IADD3 R34, R242.reuse, 0x2, RZ ;  /* 0x00000002f2227810 */ /* 0x040fe20007ffe0ff */
[----:B------:R-:W-:Y:S01]  /*2600*/  ULOP3.LUT UR6, UR6, 0xfffefffe, URZ, 0xc0, !UPT ;  /* 0xfffefffe06067892 */ /* 0x000fe2000f8ec03f */
[----:B------:R-:W-:Y:S01]  /*2610*/  IADD3 R36, R242, 0x4, RZ ;  /* 0x00000004f2247810 */ /* 0x000fe20007ffe0ff */
[----:B------:R-:W-:Y:S01]  /*2620*/  IMAD R196, R196, 0x10, R35 ;  /* 0x00000010c4c47824 */ /* 0x000fe200078e0223 */
[----:B------:R-:W-:Y:S01]  /*2630*/  IADD3 R216, P5, R18, 0x180, RZ ;  /* 0x0000018012d87810 */ /* 0x000fe20007fbe0ff */
[----:B------:R-:W-:Y:S01]  /*2640*/  UIADD3 UR6, UR6, 0x800080, URZ ;  /* 0x0080008006067890 */ /* 0x000fe2000fffe03f */
[----:B------:R-:W-:Y:S01]  /*2650*/  IADD3 R214, P6, R16, 0x180, RZ ;  /* 0x0000018010d67810 */ /* 0x000fe20007fde0ff */
[----:B------:R-:W-:Y:S01]  /*2660*/  CS2R R134, SRZ ;  /* 0x0000000000867805 */ /* 0x000fe2000001ff00 */
[----:B------:R-:W-:Y:S01]  /*2670*/  IADD3 R212, P3, R14, 0x180, RZ ;  /* 0x000001800ed47810 */ /* 0x000fe20007f7e0ff */
[----:B------:R-:W-:Y:S01]  /*2680*/  IMAD.X R215, RZ, RZ, R19, P5 ;  /* 0x000000ffffd77224 */ /* 0x000fe200028e0613 */
[----:B------:R-:W-:Y:S01]  /*2690*/  IADD3 R210, P4, R12, 0x180, RZ ;  /* 0x000001800cd27810 */ /* 0x000fe20007f9e0ff */
[----:B------:R-:W-:Y:S01]  /*26a0*/  IMAD.X R213, RZ, RZ, R17, P6 ;  /* 0x000000ffffd57224 */ /* 0x000fe200030e0611 */
[----:B------:R-:W-:Y:S01]  /*26b0*/  IADD3 R38, R242, 0x6, RZ ;  /* 0x00000006f2267810 */ /* 0x000fe20007ffe0ff */
[----:B------:R-:W-:Y:S01]  /*26c0*/  IMAD.X R211, RZ, RZ, R15, P3 ;  /* 0x000000ffffd37224 */ /* 0x000fe200018e060f */
[----:B------:R-:W-:Y:S01]  /*26d0*/  LOP3.LUT R34, R34, 0x7, R245, 0x78, !PT ;  /* 0x0000000722227812 */ /* 0x000fe200078e78f5 */
[----:B------:R-:W-:Y:S01]  /*26e0*/  IMAD.X R209, RZ, RZ, R13, P4 ;  /* 0x000000ffffd17224 */ /* 0x000fe200020e060d */
[--C-:B------:R-:W-:Y:S01]  /*26f0*/  LOP3.LUT R36, R36, 0x7, R245.reuse, 0x78, !PT ;  /* 0x0000000724247812 */ /* 0x100fe200078e78f5 */
[----:B------:R-:W-:Y:S01]  /*2700*/  CS2R R16, SRZ ;  /* 0x0000000000107805 */ /* 0x000fe2000001ff00 */
[----:B------:R-:W-:Y:S01]  /*2710*/  LOP3.LUT R200, R242, 0x7, R245, 0x78, !PT ;  /* 0x00000007f2c87812 */ /* 0x000fe200078e78f5 */
[----:B------:R-:W-:Y:S01]  /*2720*/  IMAD R199, R34, 0x10, R197 ;  /* 0x0000001022c77824 */ /* 0x000fe200078e02c5 */
[----:B------:R-:W-:Y:S01]  /*2730*/  LOP3.LUT R40, R40, 0x7, R245, 0x78, !PT ;  /* 0x0000000728287812 */ /* 0x000fe200078e78f5 */
[----:B------:R-:W-:Y:S01]  /*2740*/  IMAD R198, R36, 0x10, R197 ;  /* 0x0000001024c67824 */ /* 0x000fe200078e02c5 */
[----:B------:R-:W-:Y:S01]  /*2750*/  LOP3.LUT R38, R38, 0x7, R245, 0x78, !PT ;  /* 0x0000000726267812 */ /* 0x000fe200078e78f5 */
[----:B------:R-:W-:Y:S01]  /*2760*/  IMAD R200, R200, 0x10, R197 ;  /* 0x00000010c8c87824 */ /* 0x000fe200078e02c5 */
[----:B------:R-:W-:Y:S01]  /*2770*/  IADD3 R208, P5, R8, 0x180, RZ ;  /* 0x0000018008d07810 */ /* 0x000fe20007fbe0ff */
[----:B------:R-:W-:Y:S01]  /*2780*/  IMAD R193, R40, 0x10, R35 ;  /* 0x0000001028c17824 */ /* 0x000fe200078e0223 */
[----:B------:R-:W-:Y:S01]  /*2790*/  IADD3 R206, P6, R6, 0x180, RZ ;  /* 0x0000018006ce7810 */ /* 0x000fe20007fde0ff */
[----:B------:R-:W-:Y:S01]  /*27a0*/  IMAD R197, R38, 0x10, R197 ;  /* 0x0000001026c57824 */ /* 0x000fe200078e02c5 */
[----:B------:R-:W-:Y:S01]  /*27b0*/  IADD3 R204, P3, R4, 0x180, RZ ;  /* 0x0000018004cc7810 */ /* 0x000fe20007f7e0ff */
[----:B------:R-:W-:Y:S01]  /*27c0*/  CS2R R18, SRZ ;  /* 0x0000000000127805 */ /* 0x000fe2000001ff00 */
[----:B------:R-:W-:Y:S01]  /*27d0*/  IADD3 R202, P4, R2, 0x180, RZ ;  /* 0x0000018002ca7810 */ /* 0x000fe20007f9e0ff */
[----:B------:R-:W-:Y:S01]  /*27e0*/  CS2R R140, SRZ ;  /* 0x00000000008c7805 */ /* 0x000fe2000001ff00 */
        /* <DEDUP_REMOVED lines=57> */
[----:B------:R-:W-:Y:S01]  /*2b80*/  IMAD.X R207, RZ, RZ, R9, P5 ;  /* 0x000000ffffcf7224 */ /* 0x000fe200028e0609 */
[----:B------:R-:W-:Y:S01]  /*2b90*/  UPRMT UR12, UR6, 0x7531, UR6 ;  /* 0x00007531060c7896 */ /* 0x000fe20008000006 */
[----:B------:R-:W-:Y:S01]  /*2ba0*/  IMAD.X R205, RZ, RZ, R7, P6 ;  /* 0x000000ffffcd7224 */ /* 0x000fe200030e0607 */
[----:B------:R-:W-:Y:S01]  /*2bb0*/  UIADD3 UR10, UR10, -0x180, URZ ;  /* 0xfffffe800a0a7890 */ /* 0x000fe2000fffe03f */
[----:B------:R-:W-:Y:S01]  /*2bc0*/  IMAD.X R203, RZ, RZ, R5, P3 ;  /* 0x000000ffffcb7224 */ /* 0x000fe200018e0605 */
[----:B------:R-:W-:Y:S01]  /*2bd0*/  UMOV UR11, 0x2 ;  /* 0x00000002000b7882 */ /* 0x000fe20000000000 */
[----:B------:R-:W-:Y:S01]  /*2be0*/  IMAD.X R201, RZ, RZ, R3, P4 ;  /* 0x000000ffffc97224 */ /* 0x000fe200020e0603 */
[----:B------:R-:W-:-:S02]  /*2bf0*/  UMOV UR4, URZ ;  /* 0x0000003f00047c82 */ /* 0x000fc40008000000 */
[----:B------:R-:W-:Y:S02]  /*2c00*/  UMOV UR7, URZ ;  /* 0x0000003f00077c82 */ /* 0x000fe40008000000 */
[----:B------:R-:W-:Y:S02]  /*2c10*/  UMOV UR8, URZ ;  /* 0x0000003f00087c82 */ /* 0x000fe40008000000 */
[----:B------:R-:W-:Y:S02]  /*2c20*/  UMOV UR16, 0xc000 ;  /* 0x0000c00000107882 */ /* 0x000fe40000000000 */
[----:B------:R-:W-:Y:S02]  /*2c30*/  UMOV UR5, URZ ;  /* 0x0000003f00057c82 */ /* 0x000fe40008000000 */
[----:B------:R-:W-:Y:S02]  /*2c40*/  UIADD3 UR15, UR9, -0x3, URZ ;  /* 0xfffffffd090f7890 */ /* 0x000fe4000fffe03f */
[----:B------:R-:W-:-:S02]  /*2c50*/  UMOV UR6, URZ ;  /* 0x0000003f00067c82 */ /* 0x000fc40008000000 */
.L_x_3:
[----:B------:R-:W1:Y:S01]  /*2c60*/  LDS.128 R8, [R192+UR5] ;  /* 0x00000005c0087984 */ /* 0x000e620008000c00 */
[----:B------:R-:W-:Y:S01]  /*2c70*/  IMAD.U32 R3, RZ, RZ, UR12 ;  /* 0x0000000cff037e24 */ /* 0x000fe2000f8e00ff */
[----:B------:R-:W-:Y:S01]  /*2c80*/  UISETP.GE.AND UP0, UPT, UR6, UR15, UPT ;  /* 0x0000000f0600728c */ /* 0x000fe2000bf06270 */
[----:B------:R-:W-:Y:S01]  /*2c90*/  IMAD.U32 R165, RZ, RZ, UR12 ;  /* 0x0000000cffa57e24 */ /* 0x000fe2000f8e00ff */
[----:B------:R-:W2:Y:S01]  /*2ca0*/  LDS.128 R4, [R187+UR5] ;  /* 0x00000005bb047984 */ /* 0x000ea20008000c00 */
[----:B------:R-:W-:Y:S01]  /*2cb0*/  IMAD.U32 R164, RZ, RZ, UR12 ;  /* 0x0000000cffa47e24 */ /* 0x000fe2000f8e00ff */
[----:B------:R-:W-:Y:S01]  /*2cc0*/  PRMT R3, R3, 0x7770, RZ ;  /* 0x0000777003037816 */ /* 0x000fe200000000ff */
[----:B------:R-:W-:Y:S01]  /*2cd0*/  UIADD3 UR11, UR11, 0x1, URZ ;  /* 0x000000010b0b7890 */ /* 0x000fe2000fffe03f */
[----:B------:R-:W-:Y:S01]  /*2ce0*/  PRMT R165, R165, 0x7771, RZ ;  /* 0x00007771a5a57816 */ /* 0x000fe200000000ff */
[----:B------:R-:W-:Y:S01]  /*2cf0*/  UIADD3 UR6, UR6, 0x1, URZ ;  /* 0x0000000106067890 */ /* 0x000fe2000fffe03f */
[----:B------:R-:W-:Y:S01]  /*2d00*/  PRMT R164, R164, 0x7772, RZ ;  /* 0x00007772a4a47816 */ /* 0x000fe200000000ff */
[----:B------:R-:W-:Y:S01]  /*2d10*/  UIADD3 UR4, UR4, 0x1, URZ ;  /* 0x0000000104047890 */ /* 0x000fe2000fffe03f */
[----:B------:R-:W-:Y:S01]  /*2d20*/  ISETP.GE.AND P3, PT, R244, UR10, PT ;  /* 0x0000000af4007c0c */ /* 0x000fe2000bf66270 */
[----:B------:R-:W-:-:S02]  /*2d30*/  UISETP.GE.AND UP1, UPT, UR6, UR9, UPT ;  /* 0x000000090600728c */ /* 0x000fc4000bf26270 */
[----:B------:R-:W-:Y:S01]  /*2d40*/  UIADD3 UR10, UR10, -0x80, URZ ;  /* 0xffffff800a0a7890 */ /* 0x000fe2000fffe03f */
[C---:B-1----:R-:W-:Y:S02]  /*2d50*/  PRMT R14, R8.reuse, 0x7770, RZ ;  /* 0x00007770080e7816 */ /* 0x042fe400000000ff */
[C---:B------:R-:W-:Y:S02]  /*2d60*/  PRMT R20, R8.reuse, 0x7771, RZ ;  /* 0x0000777108147816 */ /* 0x040fe400000000ff */
[C---:B------:R-:W-:Y:S02]  /*2d70*/  PRMT R27, R8.reuse, 0x7772, RZ ;  /* 0x00007772081b7816 */ /* 0x040fe400000000ff */
[----:B------:R-:W-:Y:S02]  /*2d80*/  PRMT R15, R8, 0x7773, RZ ;  /* 0x00007773080f7816 */ /* 0x000fe400000000ff */
[C---:B------:R-:W-:Y:S02]  /*2d90*/  PRMT R2, R9.reuse, 0x7770, RZ ;  /* 0x0000777009027816 */ /* 0x040fe400000000ff */
[----:B------:R-:W-:-:S02]  /*2da0*/  PRMT R12, R9, 0x7771, RZ ;  /* 0x00007771090c7816 */ /* 0x000fc400000000ff */
[C---:B------:R-:W-:Y:S02]  /*2db0*/  PRMT R8, R10.reuse, 0x7770, RZ ;  /* 0x000077700a087816 */ /* 0x040fe400000000ff */
[C---:B------:R-:W-:Y:S02]  /*2dc0*/  PRMT R22, R10.reuse, 0x7771, RZ ;  /* 0x000077710a167816 */ /* 0x040fe400000000ff */
[C---:B------:R-:W-:Y:S02]  /*2dd0*/  PRMT R29, R10.reuse, 0x7772, RZ ;  /* 0x000077720a1d7816 */ /* 0x040fe400000000ff */
[----:B------:R-:W-:Y:S02]  /*2de0*/  PRMT R21, R10, 0x7773, RZ ;  /* 0x000077730a157816 */ /* 0x000fe400000000ff */
[----:B------:R-:W-:Y:S02]  /*2df0*/  PRMT R10, R11, 0x7770, RZ ;  /* 0x000077700b0a7816 */ /* 0x000fe400000000ff */
[----:B------:R-:W-:-:S02]  /*2e00*/  PRMT R25, R9, 0x7772, RZ ;  /* 0x0000777209197816 */ /* 0x000fc400000000ff */
[----:B------:R-:W-:Y:S02]  /*2e10*/  PRMT R13, R9, 0x7773, RZ ;  /* 0x00007773090d7816 */ /* 0x000fe400000000ff */
[----:B------:R-:W-:Y:S02]  /*2e20*/  SEL R2, R2, R3, P2 ;  /* 0x0000000302027207 */ /* 0x000fe40001000000 */
[----:B------:R-:W-:Y:S02]  /*2e30*/  SEL R9, R12, R165, P2 ;  /* 0x000000a50c097207 */ /* 0x000fe40001000000 */
[----:B------:R-:W-:Y:S02]  /*2e40*/  PRMT R12, R11, 0x7771, RZ ;  /* 0x000077710b0c7816 */ /* 0x000fe400000000ff */
[-C--:B------:R-:W-:Y:S02]  /*2e50*/  SEL R8, R8, R3.reuse, P2 ;  /* 0x0000000308087207 */ /* 0x080fe40001000000 */
[----:B------:R-:W-:-:S02]  /*2e60*/  SEL R10, R10, R3, P2 ;  /* 0x000000030a0a7207 */ /* 0x000fc40001000000 */
[----:B------:R-:W-:Y:S02]  /*2e70*/  LOP3.LUT R2, R2, 0xffff, RZ, 0xc0, !PT ;  /* 0x0000ffff02027812 */ /* 0x000fe400078ec0ff */
[C---:B------:R-:W-:Y:S02]  /*2e80*/  PRMT R113, R11.reuse, 0x7772, RZ ;  /* 0x000077720b717816 */ /* 0x040fe400000000ff */
[----:B------:R-:W-:Y:S02]  /*2e90*/  PRMT R23, R11, 0x7773, RZ ;  /* 0x000077730b177816 */ /* 0x000fe400000000ff */
[-C--:B------:R-:W-:Y:S02]  /*2ea0*/  SEL R11, R22, R165.reuse, P2 ;  /* 0x000000a5160b7207 */ /* 0x080fe40001000000 */
[----:B------:R-:W-:Y:S02]  /*2eb0*/  SEL R31, R12, R165, P2 ;  /* 0x000000a50c1f7207 */ /* 0x000fe40001000000 */
[----:B------:R-:W-:-:S02]  /*2ec0*/  LOP3.LUT R8, R8, 0xffff, RZ, 0xc0, !PT ;  /* 0x0000ffff08087812 */ /* 0x000fc400078ec0ff */
[----:B------:R-:W-:Y:S02]  /*2ed0*/  LOP3.LUT R10, R10, 0xffff, RZ, 0xc0, !PT ;  /* 0x0000ffff0a0a7812 */ /* 0x000fe400078ec0ff */
[----:B------:R-:W-:Y:S02]  /*2ee0*/  SEL R14, R14, R3, P2 ;  /* 0x000000030e0e7207 */ /* 0x000fe40001000000 */
[----:B------:R-:W-:Y:S02]  /*2ef0*/  PRMT R2, R9, 0x7604, R2 ;  /* 0x0000760409027816 */ /* 0x000fe40000000002 */
[----:B------:R-:W-:Y:S02]  /*2f00*/  SEL R9, R20, R165, P2 ;  /* 0x000000a514097207 */ /* 0x000fe40001000000 */
[----:B------:R-:W-:Y:S02]  /*2f10*/  PRMT R8, R11, 0x7604, R8 ;  /* 0x000076040b087816 */ /* 0x000fe40000000008 */
[----:B------:R-:W-:-:S02]  /*2f20*/  PRMT R10, R31, 0x7604, R10 ;  /* 0x000076041f0a7816 */ /* 0x000fc4000000000a */
[----:B------:R-:W-:Y:S02]  /*2f30*/  LOP3.LUT R14, R14, 0xffff, RZ, 0xc0, !PT ;  /* 0x0000ffff0e0e7812 */ /* 0x000fe400078ec0ff */
[-C--:B------:R-:W-:Y:S02]  /*2f40*/  SEL R29, R29, R164.reuse, P2 ;  /* 0x000000a41d1d7207 */ /* 0x080fe40001000000 */
[----:B------:R-:W-:Y:S02]  /*2f50*/  SEL R113, R113, R164, P2 ;  /* 0x000000a471717207 */ /* 0x000fe40001000000 */
[----:B------:R-:W-:Y:S02]  /*2f60*/  PRMT R14, R9, 0x7604, R14 ;  /* 0x00007604090e7816 */ /* 0x000fe4000000000e */
[----:B------:R-:W-:Y:S02]  /*2f70*/  PRMT R20, R29, 0x7054, R8 ;  /* 0x000070541d147816 */ /* 0x000fe40000000008 */
[----:B------:R-:W-:-:S02]  /*2f80*/  PRMT R22, R113, 0x7054, R10 ;  /* 0x0000705471167816 */ /* 0x000fc4000000000a */
[----:B------:R-:W1:Y:S01]  /*2f90*/  LDS.128 R8, [R186+UR5] ;  /* 0x00000005ba087984 */ /* 0x000e620008000c00 */
[-C--:B------:R-:W-:Y:S02]  /*2fa0*/  SEL R25, R25, R164.reuse, P2 ;  /* 0x000000a419197207 */ /* 0x080fe40001000000 */
[----:B------:R-:W-:Y:S02]  /*2fb0*/  SEL R27, R27, R164, P2 ;  /* 0x000000a41b1b7207 */ /* 0x000fe40001000000 */
[----:B------:R-:W-:Y:S02]  /*2fc0*/  PRMT R12, R25, 0x7054, R2 ;  /* 0x00007054190c7816 */ /* 0x000fe40000000002 */
[----:B--2---:R-:W-:Y:S02]  /*2fd0*/  PRMT R2, R5, 0x7770, RZ ;  /* 0x0000777005027816 */ /* 0x004fe400000000ff */
[----:B------:R-:W-:Y:S02]  /*2fe0*/  PRMT R14, R27, 0x7054, R14 ;  /* 0x000070541b0e7816 */ /* 0x000fe4000000000e */
[----:B------:R-:W-:-:S02]  /*2ff0*/  PRMT R26, R4, 0x7770, RZ ;  /* 0x00007770041a7816 */ /* 0x000fc400000000ff */
[C---:B------:R-:W-:Y:S02]  /*3000*/  PRMT R28, R4.reuse, 0x7771, RZ ;  /* 0x00007771041c7816 */ /* 0x040fe400000000ff */
[C---:B------:R-:W-:Y:S02]  /*3010*/  PRMT R115, R4.reuse, 0x7772, RZ ;  /* 0x0000777204737816 */ /* 0x040fe400000000ff */
[----:B------:R-:W-:Y:S02]  /*3020*/  PRMT R29, R4, 0x7773, RZ ;  /* 0x00007773041d7816 */ /* 0x000fe400000000ff */
[C---:B------:R-:W-:Y:S02]  /*3030*/  PRMT R4, R6.reuse, 0x7770, RZ ;  /* 0x0000777006047816 */ /* 0x040fe400000000ff */
[C---:B------:R-:W-:Y:S02]  /*3040*/  PRMT R30, R6.reuse, 0x7771, RZ ;  /* 0x00007771061e7816 */ /* 0x040fe400000000ff */
[----:B------:R-:W-:-:S02]  /*3050*/  PRMT R123, R6, 0x7772, RZ ;  /* 0x00007772067b7816 */ /* 0x000fc400000000ff */
[----:B------:R-:W-:Y:S02]  /*3060*/  PRMT R27, R6, 0x7773, RZ ;  /* 0x00007773061b7816 */ /* 0x000fe400000000ff */
[----:B------:R-:W-:Y:S02]  /*3070*/  PRMT R24, R5, 0x7771, RZ ;  /* 0x0000777105187816 */ /* 0x000fe400000000ff */
[----:B------:R-:W-:Y:S02]  /*3080*/  PRMT R6, R7, 0x7770, RZ ;  /* 0x0000777007067816 */ /* 0x000fe400000000ff */
[----:B------:R-:W-:Y:S02]  /*3090*/  SEL R2, R2, R3, P2 ;  /* 0x0000000302027207 */ /* 0x000fe40001000000 */
[C---:B------:R-:W-:Y:S02]  /*30a0*/  PRMT R113, R5.reuse, 0x7772, RZ ;  /* 0x0000777205717816 */ /* 0x040fe400000000ff */
[----:B------:R-:W-:-:S02]  /*30b0*/  PRMT R25, R5, 0x7773, RZ ;  /* 0x0000777305197816 */ /* 0x000fc400000000ff */
[----:B------:R-:W-:Y:S02]  /*30c0*/  SEL R4, R4, R3, P2 ;  /* 0x0000000304047207 */ /* 0x000fe40001000000 */
[----:B------:R-:W-:Y:S02]  /*30d0*/  PRMT R112, R7, 0x7771, RZ ;  /* 0x0000777107707816 */ /* 0x000fe400000000ff */
[----:B------:R-:W-:Y:S02]  /*30e0*/  SEL R5, R24, R165, P2 ;  /* 0x000000a518057207 */ /* 0x000fe40001000000 */
[-C--:B------:R-:W-:Y:S02]  /*30f0*/  SEL R26, R26, R3.reuse, P2 ;  /* 0x000000031a1a7207 */ /* 0x080fe40001000000 */
[----:B------:R-:W-:Y:S02]  /*3100*/  SEL R6, R6, R3, P2 ;  /* 0x0000000306067207 */ /* 0x000fe40001000000 */
[----:B------:R-:W-:-:S02]  /*3110*/  LOP3.LUT R2, R2, 0xffff, RZ, 0xc0, !PT ;  /* 0x0000ffff02027812 */ /* 0x000fc400078ec0ff */
[C---:B------:R-:W-:Y:S02]  /*3120*/  PRMT R169, R7.reuse, 0x7772, RZ ;  /* 0x0000777207a97816 */ /* 0x040fe400000000ff */
[----:B------:R-:W-:Y:S02]  /*3130*/  PRMT R31, R7, 0x7773, RZ ;  /* 0x00007773071f7816 */ /* 0x000fe400000000ff */
[-C--:B------:R-:W-:Y:S02]  /*3140*/  SEL R121, R30, R165.reuse, P2 ;  /* 0x000000a51e797207 */ /* 0x080fe40001000000 */
[----:B------:R-:W-:Y:S02]  /*3150*/  LOP3.LUT R4, R4, 0xffff, RZ, 0xc0, !PT ;  /* 0x0000ffff04047812 */ /* 0x000fe400078ec0ff */
[-C--:B------:R-:W-:Y:S02]  /*3160*/  SEL R7, R28, R165.reuse, P2 ;  /* 0x000000a51c077207 */ /* 0x080fe40001000000 */
[----:B------:R-:W-:-:S02]  /*3170*/  SEL R167, R112, R165, P2 ;  /* 0x000000a570a77207 */ /* 0x000fc40001000000 */
[----:B------:R-:W-:Y:S02]  /*3180*/  LOP3.LUT R26, R26, 0xffff, RZ, 0xc0, !PT ;  /* 0x0000ffff1a1a7812 */ /* 0x000fe400078ec0ff */
[----:B------:R-:W-:Y:S02]  /*3190*/  LOP3.LUT R6, R6, 0xffff, RZ, 0xc0, !PT ;  /* 0x0000ffff06067812 */ /* 0x000fe400078ec0ff */
[----:B------:R-:W-:Y:S02]  /*31a0*/  PRMT R2, R5, 0x7604, R2 ;  /* 0x0000760405027816 */ /* 0x000fe40000000002 */
[-C--:B------:R-:W-:Y:S02]  /*31b0*/  SEL R113, R113, R164.reuse, P2 ;  /* 0x000000a471717207 */ /* 0x080fe40001000000 */
[----:B------:R-:W-:Y:S02]  /*31c0*/  PRMT R4, R121, 0x7604, R4 ;  /* 0x0000760479047816 */ /* 0x000fe40000000004 */
[----:B------:R-:W-:-:S02]  /*31d0*/  SEL R123, R123, R164, P2 ;  /* 0x000000a47b7b7207 */ /* 0x000fc40001000000 */
[----:B------:R-:W-:Y:S02]  /*31e0*/  PRMT R26, R7, 0x7604, R26 ;  /* 0x00007604071a7816 */ /* 0x000fe4000000001a */
[----:B------:R-:W-:Y:S02]  /*31f0*/  PRMT R6, R167, 0x7604, R6 ;  /* 0x00007604a7067816 */ /* 0x000fe40000000006 */
[-C--:B------:R-:W-:Y:S02]  /*3200*/  SEL R115, R115, R164.reuse, P2 ;  /* 0x000000a473737207 */ /* 0x080fe40001000000 */
[----:B------:R-:W-:Y:S02]  /*3210*/  SEL R169, R169, R164, P2 ;  /* 0x000000a4a9a97207 */ /* 0x000fe40001000000 */
[----:B------:R-:W-:Y:S02]  /*3220*/  PRMT R24, R113, 0x7054, R2 ;  /* 0x0000705471187816 */ /* 0x000fe40000000002 */
[----:B-1----:R-:W-:-:S02]  /*3230*/  PRMT R2, R9, 0x7770, RZ ;  /* 0x0000777009027816 */ /* 0x002fc400000000ff */
[----:B------:R-:W-:Y:S02]  /*3240*/  PRMT R28, R123, 0x7054, R4 ;  /* 0x000070547b1c7816 */ /* 0x000fe40000000004 */
[----:B------:R-:W-:Y:S02]  /*3250*/  PRMT R26, R115, 0x7054, R26 ;  /* 0x00007054731a7816 */ /* 0x000fe4000000001a */
[----:B------:R-:W-:Y:S02]  /*3260*/  PRMT R30, R169, 0x7054, R6 ;  /* 0x00007054a91e7816 */ /* 0x000fe40000000006 */
[----:B------:R-:W-:Y:S02]  /*3270*/  PRMT R4, R9, 0x7771, RZ ;  /* 0x0000777109047816 */ /* 0x000fe400000000ff */
[C---:B------:R-:W-:Y:S02]  /*3280*/  PRMT R6, R8.reuse, 0x7770, RZ ;  /* 0x0000777008067816 */ /* 0x040fe400000000ff */
[----:B------:R-:W-:-:S02]  /*3290*/  PRMT R112, R8, 0x7771, RZ ;  /* 0x0000777108707816 */ /* 0x000fc400000000ff */
[C---:B------:R-:W-:Y:S02]  /*32a0*/  PRMT R167, R8.reuse, 0x7772, RZ ;  /* 0x0000777208a77816 */ /* 0x040fe400000000ff */
[----:B------:R-:W-:Y:S02]  /*32b0*/  PRMT R115, R8, 0x7773, RZ ;  /* 0x0000777308737816 */ /* 0x000fe400000000ff */
[----:B------:R-:W-:Y:S02]  /*32c0*/  SEL R2, R2, R3, P2 ;  /* 0x0000000302027207 */ /* 0x000fe40001000000 */
[----:B------:R-:W-:Y:S02]  /*32d0*/  PRMT R8, R10, 0x7770, RZ ;  /* 0x000077700a087816 */ /* 0x000fe400000000ff */
[----:B------:R-:W-:Y:S02]  /*32e0*/  SEL R5, R4, R165, P2 ;  /* 0x000000a504057207 */ /* 0x000fe40001000000 */
[----:B------:R-:W-:-:S02]  /*32f0*/  LOP3.LUT R2, R2, 0xffff, RZ, 0xc0, !PT ;  /* 0x0000ffff02027812 */ /* 0x000fc400078ec0ff */
[----:B------:R-:W-:Y:S02]  /*3300*/  PRMT R4, R11, 0x7771, RZ ;  /* 0x000077710b047816 */ /* 0x000fe400000000ff */
[-C--:B------:R-:W-:Y:S02]  /*3310*/  SEL R6, R6, R3.reuse, P2 ;  /* 0x0000000306067207 */ /* 0x080fe40001000000 */
[----:B------:R-:W-:Y:S02]  /*3320*/  SEL R8, R8, R3, P2 ;  /* 0x0000000308087207 */ /* 0x000fe40001000000 */
[C---:B------:R-:W-:Y:S02]  /*3330*/  PRMT R114, R10.reuse, 0x7771, RZ ;  /* 0x000077710a727816 */ /* 0x040fe400000000ff */
[C---:B------:R-:W-:Y:S02]  /*3340*/  PRMT R169, R10.reuse, 0x7772, RZ ;  /* 0x000077720aa97816 */ /* 0x040fe400000000ff */
[----:B------:R-:W-:-:S02]  /*3350*/  PRMT R121, R10, 0x7773, RZ ;  /* 0x000077730a797816 */ /* 0x000fc400000000ff */
[----:B------:R-:W-:Y:S02]  /*3360*/  PRMT R2, R5, 0x7604, R2 ;  /* 0x0000760405027816 */ /* 0x000fe40000000002 */
[----:B------:R-:W-:Y:S02]  /*3370*/  SEL R171, R4, R165, P2 ;  /* 0x000000a504ab7207 */ /* 0x000fe40001000000 */
[----:B------:R-:W-:Y:S02]  /*3380*/  PRMT R7, R9, 0x7772, RZ ;  /* 0x0000777209077816 */ /* 0x000fe400000000ff */
[C---:B------:R-:W-:Y:S02]  /*3390*/  PRMT R10, R11.reuse, 0x7770, RZ ;  /* 0x000077700b0a7816 */ /* 0x040fe400000000ff */
[C---:B------:R-:W-:Y:S02]  /*33a0*/  PRMT R173, R11.reuse, 0x7772, RZ ;  /* 0x000077720bad7816 */ /* 0x040fe400000000ff */
[----:B------:R-:W-:-:S02]  /*33b0*/  PRMT R123, R11, 0x7773, RZ ;  /* 0x000077730b7b7816 */ /* 0x000fc400000000ff */
[-C--:B------:R-:W-:Y:S02]  /*33c0*/  SEL R5, R112, R165.reuse, P2 ;  /* 0x000000a570057207 */ /* 0x080fe40001000000 */
[----:B------:R-:W-:Y:S02]  /*33d0*/  LOP3.LUT R6, R6, 0xffff, RZ, 0xc0, !PT ;  /* 0x0000ffff06067812 */ /* 0x000fe400078ec0ff */
[----:B------:R-:W-:Y:S02]  /*33e0*/  LOP3.LUT R4, R8, 0xffff, RZ, 0xc0, !PT ;  /* 0x0000ffff08047812 */ /* 0x000fe400078ec0ff */
[----:B------:R-:W-:Y:S02]  /*33f0*/  SEL R11, R114, R165, P2 ;  /* 0x000000a5720b7207 */ /* 0x000fe40001000000 */
[----:B------:R-:W-:Y:S02]  /*3400*/  PRMT R113, R9, 0x7773, RZ ;  /* 0x0000777309717816 */ /* 0x000fe400000000ff */
[----:B------:R-:W-:-:S02]  /*3410*/  PRMT R8, R5, 0x7604, R6 ;  /* 0x0000760405087816 */ /* 0x000fc40000000006 */
[-C--:B------:R-:W-:Y:S02]  /*3420*/  SEL R9, R7, R164.reuse, P2 ;  /* 0x000000a407097207 */ /* 0x080fe40001000000 */
[----:B------:R-:W-:Y:S02]  /*3430*/  PRMT R11, R11, 0x7604, R4 ;  /* 0x000076040b0b7816 */ /* 0x000fe40000000004 */
[----:B------:R-:W1:Y:S01]  /*3440*/  LDS.128 R4, [R185+UR5] ;  /* 0x00000005b9047984 */ /* 0x000e620008000c00 */
[----:B------:R-:W-:Y:S01]  /*3450*/  PRMT R112, R9, 0x7054, R2 ;  /* 0x0000705409707816 */ /* 0x000fe20000000002 */
[----:B------:R-:W-:Y:S01]  /*3460*/  IMAD.U32 R2, RZ, RZ, UR12 ;  /* 0x0000000cff027e24 */ /* 0x000fe2000f8e00ff */
[----:B------:R-:W-:Y:S02]  /*3470*/  SEL R167, R167, R164, P2 ;  /* 0x000000a4a7a77207 */ /* 0x000fe40001000000 */
[----:B------:R-:W-:Y:S02]  /*3480*/  SEL R10, R10, R3, P2 ;  /* 0x000000030a0a7207 */ /* 0x000fe40001000000 */
[----:B------:R-:W-:-:S02]  /*3490*/  PRMT R2, R2, 0x7773, RZ ;  /* 0x0000777302027816 */ /* 0x000fc400000000ff */
[----:B------:R-:W-:Y:S02]  /*34a0*/  PRMT R167, R167, 0x7054, R8 ;  /* 0x00007054a7a77816 */ /* 0x000fe40000000008 */
[-C--:B------:R-:W-:Y:S02]  /*34b0*/  SEL R9, R13, R2.reuse, P2 ;  /* 0x000000020d097207 */ /* 0x080fe40001000000 */
[-C--:B------:R-:W-:Y:S02]  /*34c0*/  SEL R15, R15, R2.reuse, P2 ;  /* 0x000000020f0f7207 */ /* 0x080fe40001000000 */
[-C--:B------:R-:W-:Y:S02]  /*34d0*/  SEL R27, R27, R2.reuse, P2 ;  /* 0x000000021b1b7207 */ /* 0x080fe40001000000 */
[-C--:B------:R-:W-:Y:S02]  /*34e0*/  SEL R13, R25, R2.reuse, P2 ;  /* 0x00000002190d7207 */ /* 0x080fe40001000000 */
[----:B------:R-:W-:-:S02]  /*34f0*/  SEL R29, R29, R2, P2 ;  /* 0x000000021d1d7207 */ /* 0x000fc40001000000 */
[----:B------:R-:W-:Y:S02]  /*3500*/  PRMT R9, R9, 0x654, R12 ;  /* 0x0000065409097816 */ /* 0x000fe4000000000c */
[----:B------:R-:W-:Y:S02]  /*3510*/  PRMT R8, R15, 0x654, R14 ;  /* 0x000006540f087816 */ /* 0x000fe4000000000e */
[----:B------:R-:W-:Y:S02]  /*3520*/  PRMT R13, R13, 0x654, R24 ;  /* 0x000006540d0d7816 */ /* 0x000fe40000000018 */
[----:B------:R-:W-:Y:S02]  /*3530*/  PRMT R12, R29, 0x654, R26 ;  /* 0x000006541d0c7816 */ /* 0x000fe4000000001a */
[----:B------:R-:W-:Y:S02]  /*3540*/  PRMT R14, R27, 0x654, R28 ;  /* 0x000006541b0e7816 */ /* 0x000fe4000000001c */
[----:B------:R-:W2:Y:S01]  /*3550*/  LDS.128 R24, [R184+UR5] ;  /* 0x00000005b8187984 */ /* 0x000ea20008000c00 */
[----:B------:R-:W-:-:S02]  /*3560*/  LOP3.LUT R10, R10, 0xffff, RZ, 0xc0, !PT ;  /* 0x0000ffff0a0a7812 */ /* 0x000fc400078ec0ff */
[-C--:B------:R-:W-:Y:S02]  /*3570*/  SEL R120, R173, R164.reuse, P2 ;  /* 0x000000a4ad787207 */ /* 0x080fe40001000000 */
[----:B------:R-:W-:Y:S02]  /*3580*/  PRMT R171, R171, 0x7604, R10 ;  /* 0x00007604abab7816 */ /* 0x000fe4000000000a */
[----:B------:R-:W-:Y:S02]  /*3590*/  SEL R10, R169, R164, P2 ;  /* 0x000000a4a90a7207 */ /* 0x000fe40001000000 */
[-C--:B------:R-:W-:Y:S02]  /*35a0*/  SEL R21, R21, R2.reuse, P2 ;  /* 0x0000000215157207 */ /* 0x080fe40001000000 */
[----:B------:R-:W-:Y:S02]  /*35b0*/  PRMT R114, R10, 0x7054, R11 ;  /* 0x000070540a727816 */ /* 0x000fe4000000000b */
[----:B------:R-:W-:-:S02]  /*35c0*/  SEL R11, R23, R2, P2 ;  /* 0x00000002170b7207 */ /* 0x000fc40001000000 */
[----:B------:R-:W-:Y:S02]  /*35d0*/  PRMT R120, R120, 0x7054, R171 ;  /* 0x0000705478787816 */ /* 0x000fe400000000ab */
[----:B------:R-:W-:Y:S02]  /*35e0*/  PRMT R10, R21, 0x654, R20 ;  /* 0x00000654150a7816 */ /* 0x000fe40000000014 */
[-C--:B------:R-:W-:Y:S02]  /*35f0*/  SEL R121, R121, R2.reuse, P2 ;  /* 0x0000000279797207 */ /* 0x080fe40001000000 */
[-C--:B------:R-:W-:Y:S02]  /*3600*/  SEL R15, R31, R2.reuse, P2 ;  /* 0x000000021f0f7207 */ /* 0x080fe40001000000 */
[-C--:B------:R-:W-:Y:S02]  /*3610*/  SEL R21, R113, R2.reuse, P2 ;  /* 0x0000000271157207 */ /* 0x080fe40001000000 */
[----:B------:R-:W-:-:S02]  /*3620*/  SEL R23, R123, R2, P2 ;  /* 0x000000027b177207 */ /* 0x000fc40001000000 */
[----:B------:R-:W-:Y:S02]  /*3630*/  PRMT R11, R11, 0x654, R22 ;  /* 0x000006540b0b7816 */ /* 0x000fe40000000016 */
[----:B------:R-:W-:Y:S02]  /*3640*/  SEL R20, R115, R2, P2 ;  /* 0x0000000273147207 */ /* 0x000fe40001000000 */
[----:B------:R-:W-:Y:S02]  /*3650*/  PRMT R15, R15, 0x654, R30 ;  /* 0x000006540f0f7816 */ /* 0x000fe4000000001e */
[----:B------:R-:W-:Y:S01]  /*3660*/  PRMT R21, R21, 0x654, R112 ;  /* 0x0000065415157816 */ /* 0x000fe20000000070 */
[----:B------:R-:W3:Y:S01]  /*3670*/  LDS.128 R28, [R183+UR5] ;  /* 0x00000005b71c7984 */ /* 0x000ee20008000c00 */
[----:B------:R-:W-:Y:S02]  /*3680*/  PRMT R22, R121, 0x654, R114 ;  /* 0x0000065479167816 */ /* 0x000fe40000000072 */
[----:B------:R-:W-:Y:S01]  /*3690*/  PRMT R23, R23, 0x654, R120 ;  /* 0x0000065417177816 */ /* 0x000fe20000000078 */
[----:B------:R-:W4:Y:S01]  /*36a0*/  LDS.128 R112, [R182+UR5] ;  /* 0x00000005b6707984 */ /* 0x000f220008000c00 */
[----:B------:R-:W-:-:S02]  /*36b0*/  PRMT R20, R20, 0x654, R167 ;  /* 0x0000065414147816 */ /* 0x000fc400000000a7 */
[C---:B-1----:R-:W-:Y:S01]  /*36c0*/  PRMT R170, R4.reuse, 0x7770, RZ ;  /* 0x0000777004aa7816 */ /* 0x042fe200000000ff */
[----:B------:R-:W1:Y:S01]  /*36d0*/  LDS.128 R120, [R0+UR5] ;  /* 0x0000000500787984 */ /* 0x000e620008000c00 */
[C---:B------:R-:W-:Y:S02]  /*36e0*/  PRMT R172, R4.reuse, 0x7771, RZ ;  /* 0x0000777104ac7816 */ /* 0x040fe400000000ff */
[C---:B------:R-:W-:Y:S01]  /*36f0*/  PRMT R171, R4.reuse, 0x7772, RZ ;  /* 0x0000777204ab7816 */ /* 0x040fe200000000ff */
[----:B------:R2:W-:Y:S01]  /*3700*/  STS.128 [R192+0x18000], R8 ;  /* 0x01800008c0007388 */ /* 0x0005e20000000c00 */
[----:B------:R-:W-:Y:S02]  /*3710*/  PRMT R167, R4, 0x7773, RZ ;  /* 0x0000777304a77816 */ /* 0x000fe400000000ff */
[C---:B------:R-:W-:Y:S01]  /*3720*/  PRMT R4, R6.reuse, 0x7770, RZ ;  /* 0x0000777006047816 */ /* 0x040fe200000000ff */
[----:B------:R3:W-:Y:S01]  /*3730*/  STS.128 [R187+0x18000], R12 ;  /* 0x0180000cbb007388 */ /* 0x0007e20000000c00 */
[----:B------:R-:W-:-:S02]  /*3740*/  PRMT R173, R6, 0x7772, RZ ;  /* 0x0000777206ad7816 */ /* 0x000fc400000000ff */
[C---:B------:R-:W-:Y:S01]  /*3750*/  PRMT R166, R5.reuse, 0x7770, RZ ;  /* 0x0000777005a67816 */ /* 0x040fe200000000ff */
[----:B------:R3:W-:Y:S01]  /*3760*/  STS.128 [R186+0x18000], R20 ;  /* 0x01800014ba007388 */ /* 0x0007e20000000c00 */
[-C--:B------:R-:W-:Y:S02]  /*3770*/  SEL R4, R4, R3.reuse, P2 ;  /* 0x0000000304047207 */ /* 0x080fe40001000000 */
[C---:B------:R-:W-:Y:S02]  /*3780*/  PRMT R168, R5.reuse, 0x7771, RZ ;  /* 0x0000777105a87816 */ /* 0x040fe400000000ff */
[----:B------:R-:W-:Y:S02]  /*3790*/  SEL R166, R166, R3, P2 ;  /* 0x00000003a6a67207 */ /* 0x000fe40001000000 */
[----:B------:R-:W-:Y:S02]  /*37a0*/  PRMT R169, R5, 0x7772, RZ ;  /* 0x0000777205a97816 */ /* 0x000fe400000000ff */
[----:B--2---:R-:W-:-:S02]  /*37b0*/  PRMT R8, R6, 0x7771, RZ ;  /* 0x0000777106087816 */ /* 0x004fc400000000ff */
[----:B------:R-:W-:Y:S02]  /*37c0*/  PRMT R9, R6, 0x7773, RZ ;  /* 0x0000777306097816 */ /* 0x000fe400000000ff */
[C---:B------:R-:W-:Y:S02]  /*37d0*/  PRMT R6, R7.reuse, 0x7770, RZ ;  /* 0x0000777007067816 */ /* 0x040fe400000000ff */
[----:B------:R-:W-:Y:S02]  /*37e0*/  PRMT R10, R7, 0x7771, RZ ;  /* 0x00007771070a7816 */ /* 0x000fe400000000ff */
[----:B------:R-:W-:Y:S02]  /*37f0*/  SEL R6, R6, R3, P2 ;  /* 0x0000000306067207 */ /* 0x000fe40001000000 */
[-C--:B---3--:R-:W-:Y:S02]  /*3800*/  SEL R15, R8, R165.reuse, P2 ;  /* 0x000000a5080f7207 */ /* 0x088fe40001000000 */
[----:B------:R-:W-:-:S02]  /*3810*/  SEL R21, R10, R165, P2 ;  /* 0x000000a50a157207 */ /* 0x000fc40001000000 */
[----:B------:R-:W-:Y:S02]  /*3820*/  LOP3.LUT R8, R4, 0xffff, RZ, 0xc0, !PT ;  /* 0x0000ffff04087812 */ /* 0x000fe400078ec0ff */
[----:B------:R-:W-:Y:S02]  /*3830*/  PRMT R23, R7, 0x7772, RZ ;  /* 0x0000777207177816 */ /* 0x000fe400000000ff */
[----:B------:R-:W-:Y:S02]  /*3840*/  LOP3.LUT R10, R6, 0xffff, RZ, 0xc0, !PT ;  /* 0x0000ffff060a7812 */ /* 0x000fe400078ec0ff */
[----:B------:R-:W-:Y:S02]  /*3850*/  SEL R11, R168, R165, P2 ;  /* 0x000000a5a80b7207 */ /* 0x000fe40001000000 */
[----:B------:R-:W-:Y:S02]  /*3860*/  LOP3.LUT R166, R166, 0xffff, RZ, 0xc0, !PT ;  /* 0x0000ffffa6a67812 */ /* 0x000fe400078ec0ff */
[----:B------:R-:W-:-:S02]  /*3870*/  PRMT R8, R15, 0x7604, R8 ;  /* 0x000076040f087816 */ /* 0x000fc40000000008 */
[-C--:B------:R-:W-:Y:S02]  /*3880*/  SEL R173, R173, R164.reuse, P2 ;  /* 0x000000a4adad7207 */ /* 0x080fe40001000000 */
[----:B------:R-:W-:Y:S02]  /*3890*/  PRMT R21, R21, 0x7604, R10 ;  /* 0x0000760415157816 */ /* 0x000fe4000000000a */
[-C--:B------:R-:W-:Y:S02]  /*38a0*/  SEL R12, R23, R164.reuse, P2 ;  /* 0x000000a4170c7207 */ /* 0x080fe40001000000 */
[----:B------:R-:W-:Y:S02]  /*38b0*/  SEL R170, R170, R3, P2 ;  /* 0x00000003aaaa7207 */ /* 0x000fe40001000000 */
[----:B------:R-:W-:Y:S02]  /*38c0*/  PRMT R4, R11, 0x7604, R166 ;  /* 0x000076040b047816 */ /* 0x000fe400000000a6 */
[----:B------:R-:W-:-:S02]  /*38d0*/  SEL R169, R169, R164, P2 ;  /* 0x000000a4a9a97207 */ /* 0x000fc40001000000 */
[----:B------:R-:W-:Y:S02]  /*38e0*/  PRMT R10, R173, 0x7054, R8 ;  /* 0x00007054ad0a7816 */ /* 0x000fe40000000008 */
[----:B------:R-:W-:Y:S02]  /*38f0*/  PRMT R8, R12, 0x7054, R21 ;  /* 0x000070540c087816 */ /* 0x000fe40000000015 */
[----:B------:R-:W-:Y:S02]  /*3900*/  SEL R13, R172, R165, P2 ;  /* 0x000000a5ac0d7207 */ /* 0x000fe40001000000 */
[----:B------:R-:W-:Y:S02]  /*3910*/  LOP3.LUT R170, R170, 0xffff, RZ, 0xc0, !PT ;  /* 0x0000ffffaaaa7812 */ /* 0x000fe400078ec0ff */
[----:B------:R-:W-:Y:S02]  /*3920*/  PRMT R12, R25, 0x7770, RZ ;  /* 0x00007770190c7816 */ /* 0x000fe400000000ff */
[----:B------:R-:W-:-:S02]  /*3930*/  PRMT R20, R24, 0x7770, RZ ;  /* 0x0000777018147816 */ /* 0x000fc400000000ff */
[C---:B------:R-:W-:Y:S02]  /*3940*/  PRMT R22, R24.reuse, 0x7771, RZ ;  /* 0x0000777118167816 */ /* 0x040fe400000000ff */
[C---:B------:R-:W-:Y:S02]  /*3950*/  PRMT R21, R24.reuse, 0x7772, RZ ;  /* 0x0000777218157816 */ /* 0x040fe400000000ff */
[----:B------:R-:W-:Y:S02]  /*3960*/  PRMT R23, R24, 0x7773, RZ ;  /* 0x0000777318177816 */ /* 0x000fe400000000ff */
[----:B------:R-:W-:Y:S02]  /*3970*/  PRMT R4, R169, 0x7054, R4 ;  /* 0x00007054a9047816 */ /* 0x000fe40000000004 */
[C---:B------:R-:W-:Y:S02]  /*3980*/  PRMT R24, R26.reuse, 0x7770, RZ ;  /* 0x000077701a187816 */ /* 0x040fe400000000ff */
[----:B------:R-:W-:-:S02]  /*3990*/  PRMT R166, R26, 0x7771, RZ ;  /* 0x000077711aa67816 */ /* 0x000fc400000000ff */
[C---:B------:R-:W-:Y:S02]  /*39a0*/  PRMT R173, R26.reuse, 0x7772, RZ ;  /* 0x000077721aad7816 */ /* 0x040fe400000000ff */
[----:B------:R-:W-:Y:S02]  /*39b0*/  PRMT R169, R26, 0x7773, RZ ;  /* 0x000077731aa97816 */ /* 0x000fe400000000ff */
[----:B------:R-:W-:Y:S02]  /*39c0*/  PRMT R26, R27, 0x7770, RZ ;  /* 0x000077701b1a7816 */ /* 0x000fe400000000ff */
[----:B------:R-:W-:Y:S02]  /*39d0*/  PRMT R6, R13, 0x7604, R170 ;  /* 0x000076040d067816 */ /* 0x000fe400000000aa */
[----:B------:R-:W-:Y:S02]  /*39e0*/  SEL R171, R171, R164, P2 ;  /* 0x000000a4abab7207 */ /* 0x000fe40001000000 */
[----:B------:R-:W-:-:S02]  /*39f0*/  PRMT R14, R25, 0x7771, RZ ;  /* 0x00007771190e7816 */ /* 0x000fc400000000ff */
[-C--:B------:R-:W-:Y:S02]  /*3a00*/  SEL R12, R12, R3.reuse, P2 ;  /* 0x000000030c0c7207 */ /* 0x080fe40001000000 */
[-C--:B------:R-:W-:Y:S02]  /*3a10*/  SEL R24, R24, R3.reuse, P2 ;  /* 0x0000000318187207 */ /* 0x080fe40001000000 */
[----:B------:R-:W-:Y:S02]  /*3a20*/  PRMT R168, R27, 0x7771, RZ ;  /* 0x000077711ba87816 */ /* 0x000fe400000000ff */
[----:B------:R-:W-:Y:S02]  /*3a30*/  SEL R26, R26, R3, P2 ;  /* 0x000000031a1a7207 */ /* 0x000fe40001000000 */
[----:B------:R-:W-:Y:S02]  /*3a40*/  PRMT R6, R171, 0x7054, R6 ;  /* 0x00007054ab067816 */ /* 0x000fe40000000006 */
[----:B------:R-:W-:-:S02]  /*3a50*/  SEL R11, R14, R165, P2 ;  /* 0x000000a50e0b7207 */ /* 0x000fc40001000000 */
[----:B------:R-:W-:Y:S02]  /*3a60*/  LOP3.LUT R12, R12, 0xffff, RZ, 0xc0, !PT ;  /* 0x0000ffff0c0c7812 */ /* 0x000fe400078ec0ff */
[-C--:B------:R-:W-:Y:S02]  /*3a70*/  SEL R171, R166, R165.reuse, P2 ;  /* 0x000000a5a6ab7207 */ /* 0x080fe40001000000 */
[----:B------:R-:W-:Y:S02]  /*3a80*/  LOP3.LUT R24, R24, 0xffff, RZ, 0xc0, !PT ;  /* 0x0000ffff18187812 */ /* 0x000fe400078ec0ff */
[----:B------:R-:W-:Y:S02]  /*3a90*/  PRMT R13, R25, 0x7772, RZ ;  /* 0x00007772190d7816 */ /* 0x000fe400000000ff */
[----:B------:R-:W-:Y:S02]  /*3aa0*/  PRMT R177, R27, 0x7772, RZ ;  /* 0x000077721bb17816 */ /* 0x000fe400000000ff */
[----:B------:R-:W-:-:S02]  /*3ab0*/  SEL R175, R168, R165, P2 ;  /* 0x000000a5a8af7207 */ /* 0x000fc40001000000 */
[----:B------:R-:W-:Y:S02]  /*3ac0*/  LOP3.LUT R26, R26, 0xffff, RZ, 0xc0, !PT ;  /* 0x0000ffff1a1a7812 */ /* 0x000fe400078ec0ff */
[----:B------:R-:W-:Y:S02]  /*3ad0*/  PRMT R11, R11, 0x7604, R12 ;  /* 0x000076040b0b7816 */ /* 0x000fe4000000000c */
[----:B------:R-:W-:Y:S02]  /*3ae0*/  PRMT R12, R171, 0x7604, R24 ;  /* 0x00007604ab0c7816 */ /* 0x000fe40000000018 */
[----:B------:R-:W-:Y:S02]  /*3af0*/  SEL R24, R13, R164, P2 ;  /* 0x000000a40d187207 */ /* 0x000fe40001000000 */
[----:B------:R-:W-:Y:S02]  /*3b00*/  SEL R20, R20, R3, P2 ;  /* 0x0000000314147207 */ /* 0x000fe40001000000 */
[----:B------:R-:W-:-:S02]  /*3b10*/  PRMT R26, R175, 0x7604, R26 ;  /* 0x00007604af1a7816 */ /* 0x000fc4000000001a */
[----:B------:R-:W-:Y:S02]  /*3b20*/  SEL R177, R177, R164, P2 ;  /* 0x000000a4b1b17207 */ /* 0x000fe40001000000 */
[----:B------:R-:W-:Y:S02]  /*3b30*/  PRMT R24, R24, 0x7054, R11 ;  /* 0x0000705418187816 */ /* 0x000fe4000000000b */
[----:B------:R-:W-:Y:S02]  /*3b40*/  SEL R15, R22, R165, P2 ;  /* 0x000000a5160f7207 */ /* 0x000fe40001000000 */
[----:B------:R-:W-:Y:S02]  /*3b50*/  LOP3.LUT R20, R20, 0xffff, RZ, 0xc0, !PT ;  /* 0x0000ffff14147812 */ /* 0x000fe400078ec0ff */
[----:B------:R-:W-:Y:S02]  /*3b60*/  PRMT R11, R177, 0x7054, R26 ;  /* 0x00007054b10b7816 */ /* 0x000fe4000000001a */
[----:B------:R-:W-:-:S02]  /*3b70*/  PRMT R14, R29, 0x7770, RZ ;  /* 0x000077701d0e7816 */ /* 0x000fc400000000ff */
[C---:B------:R-:W-:Y:S02]  /*3b80*/  PRMT R26, R28.reuse, 0x7770, RZ ;  /* 0x000077701c1a7816 */ /* 0x040fe400000000ff */
[C---:B------:R-:W-:Y:S02]  /*3b90*/  PRMT R166, R28.reuse, 0x7771, RZ ;  /* 0x000077711ca67816 */ /* 0x040fe400000000ff */
[C---:B------:R-:W-:Y:S02]  /*3ba0*/  PRMT R175, R28.reuse, 0x7772, RZ ;  /* 0x000077721caf7816 */ /* 0x040fe400000000ff */
[----:B------:R-:W-:Y:S02]  /*3bb0*/  PRMT R13, R28, 0x7773, RZ ;  /* 0x000077731c0d7816 */ /* 0x000fe400000000ff */
[----:B------:R-:W-:Y:S02]  /*3bc0*/  PRMT R28, R30, 0x7770, RZ ;  /* 0x000077701e1c7816 */ /* 0x000fe400000000ff */
[----:B------:R-:W-:-:S02]  /*3bd0*/  PRMT R15, R15, 0x7604, R20 ;  /* 0x000076040f0f7816 */ /* 0x000fc40000000014 */
[----:B------:R-:W-:Y:S02]  /*3be0*/  SEL R22, R21, R164, P2 ;  /* 0x000000a415167207 */ /* 0x000fe40001000000 */
[C---:B------:R-:W-:Y:S02]  /*3bf0*/  PRMT R168, R30.reuse, 0x7771, RZ ;  /* 0x000077711ea87816 */ /* 0x040fe400000000ff */
[C---:B------:R-:W-:Y:S02]  /*3c00*/  PRMT R179, R30.reuse, 0x7772, RZ ;  /* 0x000077721eb37816 */ /* 0x040fe400000000ff */
[----:B------:R-:W-:Y:S02]  /*3c10*/  PRMT R171, R30, 0x7773, RZ ;  /* 0x000077731eab7816 */ /* 0x000fe400000000ff */
[----:B------:R-:W-:Y:S02]  /*3c20*/  PRMT R20, R29, 0x7771, RZ ;  /* 0x000077711d147816 */ /* 0x000fe400000000ff */
[----:B------:R-:W-:-:S02]  /*3c30*/  PRMT R30, R31, 0x7770, RZ ;  /* 0x000077701f1e7816 */ /* 0x000fc400000000ff */
[-C--:B------:R-:W-:Y:S02]  /*3c40*/  SEL R14, R14, R3.reuse, P2 ;  /* 0x000000030e0e7207 */ /* 0x080fe40001000000 */
[----:B------:R-:W-:Y:S02]  /*3c50*/  SEL R173, R173, R164, P2 ;  /* 0x000000a4adad7207 */ /* 0x000fe40001000000 */
[-C--:B------:R-:W-:Y:S02]  /*3c60*/  SEL R28, R28, R3.reuse, P2 ;  /* 0x000000031c1c7207 */ /* 0x080fe40001000000 */
[----:B------:R-:W-:Y:S02]  /*3c70*/  PRMT R22, R22, 0x7054, R15 ;  /* 0x0000705416167816 */ /* 0x000fe4000000000f */
[----:B------:R-:W-:Y:S02]  /*3c80*/  SEL R26, R26, R3, P2 ;  /* 0x000000031a1a7207 */ /* 0x000fe40001000000 */
[----:B------:R-:W-:-:S02]  /*3c90*/  PRMT R21, R29, 0x7772, RZ ;  /* 0x000077721d157816 */ /* 0x000fc400000000ff */
[----:B------:R-:W-:Y:S02]  /*3ca0*/  PRMT R170, R31, 0x7771, RZ ;  /* 0x000077711faa7816 */ /* 0x000fe400000000ff */
[----:B------:R-:W-:Y:S02]  /*3cb0*/  SEL R15, R20, R165, P2 ;  /* 0x000000a5140f7207 */ /* 0x000fe40001000000 */
[----:B------:R-:W-:Y:S02]  /*3cc0*/  SEL R30, R30, R3, P2 ;  /* 0x000000031e1e7207 */ /* 0x000fe40001000000 */
[----:B------:R-:W-:Y:S02]  /*3cd0*/  LOP3.LUT R14, R14, 0xffff, RZ, 0xc0, !PT ;  /* 0x0000ffff0e0e7812 */ /* 0x000fe400078ec0ff */
[----:B------:R-:W-:Y:S02]  /*3ce0*/  PRMT R12, R173, 0x7054, R12 ;  /* 0x00007054ad0c7816 */ /* 0x000fe4000000000c */
[----:B------:R-:W-:-:S02]  /*3cf0*/  SEL R177, R168, R165, P2 ;  /* 0x000000a5a8b17207 */ /* 0x000fc40001000000 */
[----:B------:R-:W-:Y:S02]  /*3d00*/  LOP3.LUT R28, R28, 0xffff, RZ, 0xc0, !PT ;  /* 0x0000ffff1c1c7812 */ /* 0x000fe400078ec0ff */
[C---:B------:R-:W-:Y:S02]  /*3d10*/  PRMT R189, R31.reuse, 0x7772, RZ ;  /* 0x000077721fbd7816 */ /* 0x040fe400000000ff */
[----:B------:R-:W-:Y:S02]  /*3d20*/  PRMT R173, R31, 0x7773, RZ ;  /* 0x000077731fad7816 */ /* 0x000fe400000000ff */
[-C--:B------:R-:W-:Y:S02]  /*3d30*/  SEL R31, R166, R165.reuse, P2 ;  /* 0x000000a5a61f7207 */ /* 0x080fe40001000000 */
[----:B------:R-:W-:Y:S02]  /*3d40*/  LOP3.LUT R26, R26, 0xffff, RZ, 0xc0, !PT ;  /* 0x0000ffff1a1a7812 */ /* 0x000fe400078ec0ff */
[----:B------:R-:W-:-:S02]  /*3d50*/  SEL R181, R170, R165, P2 ;  /* 0x000000a5aab57207 */ /* 0x000fc40001000000 */
[----:B------:R-:W-:Y:S02]  /*3d60*/  LOP3.LUT R30, R30, 0xffff, RZ, 0xc0, !PT ;  /* 0x0000ffff1e1e7812 */ /* 0x000fe400078ec0ff */
[----:B------:R-:W-:Y:S02]  /*3d70*/  PRMT R14, R15, 0x7604, R14 ;  /* 0x000076040f0e7816 */ /* 0x000fe4000000000e */
[-C--:B------:R-:W-:Y:S02]  /*3d80*/  SEL R21, R21, R164.reuse, P2 ;  /* 0x000000a415157207 */ /* 0x080fe40001000000 */
[----:B------:R-:W-:Y:S02]  /*3d90*/  PRMT R28, R177, 0x7604, R28 ;  /* 0x00007604b11c7816 */ /* 0x000fe4000000001c */
[----:B------:R-:W-:Y:S02]  /*3da0*/  SEL R179, R179, R164, P2 ;  /* 0x000000a4b3b37207 */ /* 0x000fe40001000000 */
[----:B------:R-:W-:-:S02]  /*3db0*/  PRMT R20, R31, 0x7604, R26 ;  /* 0x000076041f147816 */ /* 0x000fc4000000001a */
[----:B------:R-:W-:Y:S02]  /*3dc0*/  PRMT R15, R181, 0x7604, R30 ;  /* 0x00007604b50f7816 */ /* 0x000fe4000000001e */
[----:B------:R-:W-:Y:S02]  /*3dd0*/  PRMT R26, R21, 0x7054, R14 ;  /* 0x00007054151a7816 */ /* 0x000fe4000000000e */
[-C--:B------:R-:W-:Y:S02]  /*3de0*/  SEL R175, R175, R164.reuse, P2 ;  /* 0x000000a4afaf7207 */ /* 0x080fe40001000000 */
[----:B------:R-:W-:Y:S02]  /*3df0*/  SEL R30, R189, R164, P2 ;  /* 0x000000a4bd1e7207 */ /* 0x000fe40001000000 */
[----:B------:R-:W-:Y:S02]  /*3e00*/  PRMT R14, R179, 0x7054, R28 ;  /* 0x00007054b30e7816 */ /* 0x000fe4000000001c */
[----:B----4-:R-:W-:-:S02]  /*3e10*/  PRMT R28, R112, 0x7770, RZ ;  /* 0x00007770701c7816 */ /* 0x010fc400000000ff */
[----:B------:R-:W-:Y:S02]  /*3e20*/  PRMT R20, R175, 0x7054, R20 ;  /* 0x00007054af147816 */ /* 0x000fe40000000014 */
[----:B------:R-:W-:Y:S02]  /*3e30*/  PRMT R15, R30, 0x7054, R15 ;  /* 0x000070541e0f7816 */ /* 0x000fe4000000000f */
[C---:B------:R-:W-:Y:S02]  /*3e40*/  PRMT R30, R112.reuse, 0x7771, RZ ;  /* 0x00007771701e7816 */ /* 0x040fe400000000ff */
[C---:B------:R-:W-:Y:S02]  /*3e50*/  PRMT R175, R112.reuse, 0x7772, RZ ;  /* 0x0000777270af7816 */ /* 0x040fe400000000ff */
[----:B------:R-:W-:Y:S02]  /*3e60*/  PRMT R21, R112, 0x7773, RZ ;  /* 0x0000777370157816 */ /* 0x000fe400000000ff */
[----:B------:R-:W-:-:S02]  /*3e70*/  PRMT R168, R114, 0x7770, RZ ;  /* 0x0000777072a87816 */ /* 0x000fc400000000ff */
[C---:B------:R-:W-:Y:S02]  /*3e80*/  PRMT R170, R114.reuse, 0x7771, RZ ;  /* 0x0000777172aa7816 */ /* 0x040fe400000000ff */
[----:B------:R-:W-:Y:S02]  /*3e90*/  PRMT R177, R114, 0x7772, RZ ;  /* 0x0000777272b17816 */ /* 0x000fe400000000ff */
[----:B------:R-:W-:Y:S02]  /*3ea0*/  SEL R28, R28, R3, P2 ;  /* 0x000000031c1c7207 */ /* 0x000fe40001000000 */
[----:B------:R-:W-:Y:S02]  /*3eb0*/  PRMT R31, R114, 0x7773, RZ ;  /* 0x00007773721f7816 */ /* 0x000fe400000000ff */
[----:B------:R-:W-:Y:S02]  /*3ec0*/  PRMT R112, R113, 0x7770, RZ ;  /* 0x0000777071707816 */ /* 0x000fe400000000ff */
[----:B------:R-:W-:-:S02]  /*3ed0*/  PRMT R114, R115, 0x7770, RZ ;  /* 0x0000777073727816 */ /* 0x000fc400000000ff */
[----:B------:R-:W-:Y:S02]  /*3ee0*/  SEL R189, R30, R165, P2 ;  /* 0x000000a51ebd7207 */ /* 0x000fe40001000000 */
[----:B------:R-:W-:Y:S02]  /*3ef0*/  LOP3.LUT R28, R28, 0xffff, RZ, 0xc0, !PT ;  /* 0x0000ffff1c1c7812 */ /* 0x000fe400078ec0ff */
[----:B------:R-:W-:Y:S02]  /*3f00*/  PRMT R166, R113, 0x7771, RZ ;  /* 0x0000777171a67816 */ /* 0x000fe400000000ff */
[----:B------:R-:W-:Y:S02]  /*3f10*/  PRMT R30, R115, 0x7771, RZ ;  /* 0x00007771731e7816 */ /* 0x000fe400000000ff */
[-C--:B------:R-:W-:Y:S02]  /*3f20*/  SEL R112, R112, R3.reuse, P2 ;  /* 0x0000000370707207 */ /* 0x080fe40001000000 */
[----:B------:R-:W-:-:S02]  /*3f30*/  SEL R114, R114, R3, P2 ;  /* 0x0000000372727207 */ /* 0x000fc40001000000 */
[----:B------:R-:W-:Y:S02]  /*3f40*/  SEL R168, R168, R3, P2 ;  /* 0x00000003a8a87207 */ /* 0x000fe40001000000 */
[----:B------:R-:W-:Y:S02]  /*3f50*/  PRMT R28, R189, 0x7604, R28 ;  /* 0x00007604bd1c7816 */ /* 0x000fe4000000001c */
[----:B------:R-:W-:Y:S02]  /*3f60*/  PRMT R179, R113, 0x7772, RZ ;  /* 0x0000777271b37816 */ /* 0x000fe400000000ff */
[-C--:B------:R-:W-:Y:S02]  /*3f70*/  SEL R189, R166, R165.reuse, P2 ;  /* 0x000000a5a6bd7207 */ /* 0x080fe40001000000 */
[----:B------:R-:W-:Y:S02]  /*3f80*/  SEL R221, R30, R165, P2 ;  /* 0x000000a51edd7207 */ /* 0x000fe40001000000 */
[----:B------:R-:W-:-:S02]  /*3f90*/  LOP3.LUT R112, R112, 0xffff, RZ, 0xc0, !PT ;  /* 0x0000ffff70707812 */ /* 0x000fc400078ec0ff */
[----:B------:R-:W-:Y:S02]  /*3fa0*/  LOP3.LUT R114, R114, 0xffff, RZ, 0xc0, !PT ;  /* 0x0000ffff72727812 */ /* 0x000fe400078ec0ff */
[----:B------:R-:W-:Y:S02]  /*3fb0*/  SEL R191, R170, R165, P2 ;  /* 0x000000a5aabf7207 */ /* 0x000fe40001000000 */
[----:B------:R-:W-:Y:S02]  /*3fc0*/  LOP3.LUT R168, R168, 0xffff, RZ, 0xc0, !PT ;  /* 0x0000ffffa8a87812 */ /* 0x000fe400078ec0ff */
[----:B------:R-:W-:Y:S02]  /*3fd0*/  PRMT R181, R115, 0x7772, RZ ;  /* 0x0000777273b57816 */ /* 0x000fe400000000ff */
[----:B------:R-:W-:Y:S02]  /*3fe0*/  PRMT R112, R189, 0x7604, R112 ;  /* 0x00007604bd707816 */ /* 0x000fe40000000070 */
[----:B------:R-:W-:-:S02]  /*3ff0*/  PRMT R221, R221, 0x7604, R114 ;  /* 0x00007604dddd7816 */ /* 0x000fc40000000072 */
[-C--:B------:R-:W-:Y:S02]  /*4000*/  SEL R179, R179, R164.reuse, P2 ;  /* 0x000000a4b3b37207 */ /* 0x080fe40001000000 */
[----:B-1----:R-:W-:Y:S02]  /*4010*/  PRMT R172, R120, 0x7770, RZ ;  /* 0x0000777078ac7816 */ /* 0x002fe400000000ff */
[----:B------:R-:W-:Y:S02]  /*4020*/  PRMT R191, R191, 0x7604, R168 ;  /* 0x00007604bfbf7816 */ /* 0x000fe400000000a8 */
[-C--:B------:R-:W-:Y:S02]  /*4030*/  SEL R175, R175, R164.reuse, P2 ;  /* 0x000000a4afaf7207 */ /* 0x080fe40001000000 */
[-C--:B------:R-:W-:Y:S02]  /*4040*/  SEL R114, R177, R164.reuse, P2 ;  /* 0x000000a4b1727207 */ /* 0x080fe40001000000 */
[----:B------:R-:W-:-:S02]  /*4050*/  SEL R170, R181, R164, P2 ;  /* 0x000000a4b5aa7207 */ /* 0x000fc40001000000 */
[----:B------:R-:W-:Y:S02]  /*4060*/  PRMT R166, R179, 0x7054, R112 ;  /* 0x00007054b3a67816 */ /* 0x000fe40000000070 */
[----:B------:R-:W-:Y:S02]  /*4070*/  SEL R172, R172, R3, P2 ;  /* 0x00000003acac7207 */ /* 0x000fe40001000000 */
[----:B------:R-:W-:Y:S02]  /*4080*/  PRMT R168, R175, 0x7054, R28 ;  /* 0x00007054afa87816 */ /* 0x000fe4000000001c */
[----:B------:R-:W-:Y:S02]  /*4090*/  PRMT R112, R114, 0x7054, R191 ;  /* 0x0000705472707816 */ /* 0x000fe400000000bf */
[----:B------:R-:W-:Y:S02]  /*40a0*/  PRMT R28, R170, 0x7054, R221 ;  /* 0x00007054aa1c7816 */ /* 0x000fe400000000dd */
[----:B------:R-:W-:-:S02]  /*40b0*/  PRMT R114, R121, 0x7770, RZ ;  /* 0x0000777079727816 */ /* 0x000fc400000000ff */
[----:B------:R-:W-:Y:S02]  /*40c0*/  PRMT R170, R122, 0x7770, RZ ;  /* 0x000077707aaa7816 */ /* 0x000fe400000000ff */
[----:B------:R-:W-:Y:S02]  /*40d0*/  PRMT R174, R120, 0x7771, RZ ;  /* 0x0000777178ae7816 */ /* 0x000fe400000000ff */
[----:B------:R-:W-:Y:S02]  /*40e0*/  LOP3.LUT R30, R172, 0xffff, RZ, 0xc0, !PT ;  /* 0x0000ffffac1e7812 */ /* 0x000fe400078ec0ff */
[C---:B------:R-:W-:Y:S02]  /*40f0*/  PRMT R179, R120.reuse, 0x7772, RZ ;  /* 0x0000777278b37816 */ /* 0x040fe400000000ff */
[----:B------:R-:W-:Y:S02]  /*4100*/  PRMT R175, R120, 0x7773, RZ ;  /* 0x0000777378af7816 */ /* 0x000fe400000000ff */
[----:B------:R-:W-:-:S02]  /*4110*/  PRMT R120, R121, 0x7771, RZ ;  /* 0x0000777179787816 */ /* 0x000fc400000000ff */
[C---:B------:R-:W-:Y:S02]  /*4120*/  PRMT R172, R122.reuse, 0x7771, RZ ;  /* 0x000077717aac7816 */ /* 0x040fe400000000ff */
[C---:B------:R-:W-:Y:S02]  /*4130*/  PRMT R221, R122.reuse, 0x7772, RZ ;  /* 0x000077727add7816 */ /* 0x040fe400000000ff */
[----:B------:R-:W-:Y:S02]  /*4140*/  PRMT R177, R122, 0x7773, RZ ;  /* 0x000077737ab17816 */ /* 0x000fe400000000ff */
[----:B------:R-:W-:Y:S02]  /*4150*/  SEL R114, R114, R3, P2 ;  /* 0x0000000372727207 */ /* 0x000fe40001000000 */
[----:B------:R-:W-:Y:S02]  /*4160*/  PRMT R7, R7, 0x7773, RZ ;  /* 0x0000777307077816 */ /* 0x000fe400000000ff */
[----:B------:R-:W-:-:S02]  /*4170*/  PRMT R122, R123, 0x7770, RZ ;  /* 0x000077707b7a7816 */ /* 0x000fc400000000ff */
[----:B------:R-:W-:Y:S02]  /*4180*/  SEL R170, R170, R3, P2 ;  /* 0x00000003aaaa7207 */ /* 0x000fe40001000000 */
[----:B------:R-:W-:Y:S02]  /*4190*/  PRMT R5, R5, 0x7773, RZ ;  /* 0x0000777305057816 */ /* 0x000fe400000000ff */
[-C--:B------:R-:W-:Y:S02]  /*41a0*/  SEL R223, R174, R165.reuse, P2 ;  /* 0x000000a5aedf7207 */ /* 0x080fe40001000000 */
[----:B------:R-:W-:Y:S02]  /*41b0*/  PRMT R189, R121, 0x7772, RZ ;  /* 0x0000777279bd7816 */ /* 0x000fe400000000ff */
[----:B------:R-:W-:Y:S02]  /*41c0*/  SEL R181, R120, R165, P2 ;  /* 0x000000a578b57207 */ /* 0x000fe40001000000 */
[----:B------:R-:W-:-:S02]  /*41d0*/  LOP3.LUT R114, R114, 0xffff, RZ, 0xc0, !PT ;  /* 0x0000ffff72727812 */ /* 0x000fc400078ec0ff */
[----:B------:R-:W-:Y:S02]  /*41e0*/  PRMT R174, R123, 0x7771, RZ ;  /* 0x000077717bae7816 */ /* 0x000fe400000000ff */
[----:B------:R-:W-:Y:S02]  /*41f0*/  SEL R191, R172, R165, P2 ;  /* 0x000000a5acbf7207 */ /* 0x000fe40001000000 */
[----:B------:R-:W-:Y:S02]  /*4200*/  SEL R122, R122, R3, P2 ;  /* 0x000000037a7a7207 */ /* 0x000fe40001000000 */
[----:B------:R-:W-:Y:S02]  /*4210*/  LOP3.LUT R170, R170, 0xffff, RZ, 0xc0, !PT ;  /* 0x0000ffffaaaa7812 */ /* 0x000fe400078ec0ff */
[-C--:B------:R-:W-:Y:S02]  /*4220*/  SEL R7, R7, R2.reuse, P2 ;  /* 0x0000000207077207 */ /* 0x080fe40001000000 */
[----:B------:R-:W-:-:S02]  /*4230*/  SEL R23, R23, R2, P2 ;  /* 0x0000000217177207 */ /* 0x000fc40001000000 */
[----:B------:R-:W-:Y:S02]  /*4240*/  SEL R5, R5, R2, P2 ;  /* 0x0000000205057207 */ /* 0x000fe40001000000 */
[----:B------:R-:W-:Y:S02]  /*4250*/  PRMT R30, R223, 0x7604, R30 ;  /* 0x00007604df1e7816 */ /* 0x000fe4000000001e */
[----:B------:R-:W-:Y:S02]  /*4260*/  PRMT R114, R181, 0x7604, R114 ;  /* 0x00007604b5727816 */ /* 0x000fe40000000072 */
[----:B------:R-:W-:Y:S02]  /*4270*/  SEL R189, R189, R164, P2 ;  /* 0x000000a4bdbd7207 */ /* 0x000fe40001000000 */
[----:B------:R-:W-:Y:S02]  /*4280*/  SEL R167, R167, R2, P2 ;  /* 0x00000002a7a77207 */ /* 0x000fe40001000000 */
[----:B------:R-:W-:-:S02]  /*4290*/  PRMT R225, R123, 0x7772, RZ ;  /* 0x000077727be17816 */ /* 0x000fc400000000ff */
[----:B------:R-:W-:Y:S02]  /*42a0*/  SEL R223, R174, R165, P2 ;  /* 0x000000a5aedf7207 */ /* 0x000fe40001000000 */
[----:B------:R-:W-:Y:S02]  /*42b0*/  LOP3.LUT R122, R122, 0xffff, RZ, 0xc0, !PT ;  /* 0x0000ffff7a7a7812 */ /* 0x000fe400078ec0ff */
[----:B------:R-:W-:Y:S02]  /*42c0*/  PRMT R170, R191, 0x7604, R170 ;  /* 0x00007604bfaa7816 */ /* 0x000fe400000000aa */
[----:B------:R-:W-:Y:S02]  /*42d0*/  SEL R221, R221, R164, P2 ;  /* 0x000000a4dddd7207 */ /* 0x000fe40001000000 */
[----:B------:R-:W-:Y:S02]  /*42e0*/  SEL R9, R9, R2, P2 ;  /* 0x0000000209097207 */ /* 0x000fe40001000000 */
[----:B------:R-:W-:-:S02]  /*42f0*/  PRMT R7, R7, 0x654, R8 ;  /* 0x0000065407077816 */ /* 0x000fc40000000008 */
[----:B------:R-:W-:Y:S02]  /*4300*/  PRMT R25, R25, 0x7773, RZ ;  /* 0x0000777319197816 */ /* 0x000fe400000000ff */
[----:B------:R-:W-:Y:S02]  /*4310*/  PRMT R27, R27, 0x7773, RZ ;  /* 0x000077731b1b7816 */ /* 0x000fe400000000ff */
[----:B------:R-:W-:Y:S02]  /*4320*/  SEL R169, R169, R2, P2 ;  /* 0x00000002a9a97207 */ /* 0x000fe40001000000 */
[----:B------:R-:W-:Y:S02]  /*4330*/  PRMT R8, R23, 0x654, R22 ;  /* 0x0000065417087816 */ /* 0x000fe40000000016 */
[----:B------:R-:W-:Y:S02]  /*4340*/  PRMT R29, R29, 0x7773, RZ ;  /* 0x000077731d1d7816 */ /* 0x000fe400000000ff */
[----:B------:R-:W-:-:S02]  /*4350*/  PRMT R5, R5, 0x654, R4 ;  /* 0x0000065405057816 */ /* 0x000fc40000000004 */
[----:B------:R-:W-:Y:S02]  /*4360*/  SEL R23, R13, R2, P2 ;  /* 0x000000020d177207 */ /* 0x000fe40001000000 */
[----:B------:R-:W-:Y:S02]  /*4370*/  PRMT R113, R113, 0x7773, RZ ;  /* 0x0000777371717816 */ /* 0x000fe400000000ff */
[----:B------:R-:W-:Y:S02]  /*4380*/  PRMT R115, R115, 0x7773, RZ ;  /* 0x0000777373737816 */ /* 0x000fe400000000ff */
[----:B------:R-:W-:Y:S02]  /*4390*/  SEL R179, R179, R164, P2 ;  /* 0x000000a4b3b37207 */ /* 0x000fe40001000000 */
[----:B------:R-:W-:Y:S02]  /*43a0*/  PRMT R120, R189, 0x7054, R114 ;  /* 0x00007054bd787816 */ /* 0x000fe40000000072 */
[----:B------:R-:W-:-:S02]  /*43b0*/  PRMT R4, R167, 0x654, R6 ;  /* 0x00000654a7047816 */ /* 0x000fc40000000006 */
[----:B------:R-:W-:Y:S02]  /*43c0*/  PRMT R121, R121, 0x7773, RZ ;  /* 0x0000777379797816 */ /* 0x000fe400000000ff */
[----:B------:R-:W-:Y:S02]  /*43d0*/  PRMT R123, R123, 0x7773, RZ ;  /* 0x000077737b7b7816 */ /* 0x000fe400000000ff */
[----:B------:R-:W-:Y:S02]  /*43e0*/  PRMT R223, R223, 0x7604, R122 ;  /* 0x00007604dfdf7816 */ /* 0x000fe4000000007a */
[----:B------:R-:W-:Y:S02]  /*43f0*/  SEL R172, R225, R164, P2 ;  /* 0x000000a4e1ac7207 */ /* 0x000fe40001000000 */
[----:B------:R-:W-:Y:S02]  /*4400*/  PRMT R114, R221, 0x7054, R170 ;  /* 0x00007054dd727816 */ /* 0x000fe400000000aa */
[----:B------:R-:W-:-:S02]  /*4410*/  PRMT R6, R9, 0x654, R10 ;  /* 0x0000065409067816 */ /* 0x000fc4000000000a */
[-C--:B------:R-:W-:Y:S02]  /*4420*/  SEL R9, R25, R2.reuse, P2 ;  /* 0x0000000219097207 */ /* 0x080fe40001000000 */
[-C--:B------:R-:W-:Y:S01]  /*4430*/  SEL R170, R27, R2.reuse, P2 ;  /* 0x000000021baa7207 */ /* 0x080fe20001000000 */
[----:B------:R-:W-:Y:S01]  /*4440*/  STS.128 [R185+0x18000], R4 ;  /* 0x01800004b9007388 */ /* 0x000fe20000000c00 */
[----:B------:R-:W-:Y:S02]  /*4450*/  PRMT R10, R169, 0x654, R12 ;  /* 0x00000654a90a7816 */ /* 0x000fe4000000000c */
[-C--:B------:R-:W-:Y:S02]  /*4460*/  SEL R29, R29, R2.reuse, P2 ;  /* 0x000000021d1d7207 */ /* 0x080fe40001000000 */
[-C--:B------:R-:W-:Y:S02]  /*4470*/  SEL R171, R171, R2.reuse, P2 ;  /* 0x00000002abab7207 */ /* 0x080fe40001000000 */
[----:B------:R-:W-:-:S02]  /*4480*/  SEL R22, R173, R2, P2 ;  /* 0x00000002ad167207 */ /* 0x000fc40001000000 */
[----:B------:R-:W-:Y:S02]  /*4490*/  PRMT R12, R23, 0x654, R20 ;  /* 0x00000654170c7816 */ /* 0x000fe40000000014 */
[-C--:B------:R-:W-:Y:S02]  /*44a0*/  SEL R21, R21, R2.reuse, P2 ;  /* 0x0000000215157207 */ /* 0x080fe40001000000 */
[----:B------:R-:W-:Y:S02]  /*44b0*/  PRMT R122, R179, 0x7054, R30 ;  /* 0x00007054b37a7816 */ /* 0x000fe4000000001e */
[-C--:B------:R-:W-:Y:S02]  /*44c0*/  SEL R113, R113, R2.reuse, P2 ;  /* 0x0000000271717207 */ /* 0x080fe40001000000 */
[-C--:B------:R-:W-:Y:S02]  /*44d0*/  SEL R31, R31, R2.reuse, P2 ;  /* 0x000000021f1f7207 */ /* 0x080fe40001000000 */
[----:B------:R-:W-:-:S02]  /*44e0*/  SEL R23, R115, R2, P2 ;  /* 0x0000000273177207 */ /* 0x000fc40001000000 */
[----:B------:R-:W-:Y:S02]  /*44f0*/  PRMT R30, R172, 0x7054, R223 ;  /* 0x00007054ac1e7816 */ /* 0x000fe400000000df */
[-C--:B------:R-:W-:Y:S02]  /*4500*/  SEL R175, R175, R2.reuse, P2 ;  /* 0x00000002afaf7207 */ /* 0x080fe40001000000 */
[-C--:B------:R-:W-:Y:S02]  /*4510*/  SEL R25, R121, R2.reuse, P2 ;  /* 0x0000000279197207 */ /* 0x080fe40001000000 */
[-C--:B------:R-:W-:Y:S02]  /*4520*/  SEL R177, R177, R2.reuse, P2 ;  /* 0x00000002b1b17207 */ /* 0x080fe40001000000 */
[----:B------:R-:W-:Y:S02]  /*4530*/  SEL R27, R123, R2, P2 ;  /* 0x000000027b1b7207 */ /* 0x000fe40001000000 */
[----:B------:R-:W-:-:S02]  /*4540*/  PRMT R9, R9, 0x654, R24 ;  /* 0x0000065409097816 */ /* 0x000fc40000000018 */
[----:B------:R-:W-:Y:S02]  /*4550*/  PRMT R11, R170, 0x654, R11 ;  /* 0x00000654aa0b7816 */ /* 0x000fe4000000000b */
[----:B------:R-:W-:Y:S02]  /*4560*/  PRMT R13, R29, 0x654, R26 ;  /* 0x000006541d0d7816 */ /* 0x000fe4000000001a */
[----:B------:R-:W-:Y:S01]  /*4570*/  PRMT R14, R171, 0x654, R14 ;  /* 0x00000654ab0e7816 */ /* 0x000fe2000000000e */
[----:B------:R-:W-:Y:S01]  /*4580*/  STS.128 [R184+0x18000], R8 ;  /* 0x01800008b8007388 */ /* 0x000fe20000000c00 */
[----:B------:R-:W-:Y:S02]  /*4590*/  PRMT R15, R22, 0x654, R15 ;  /* 0x00000654160f7816 */ /* 0x000fe4000000000f */
[----:B------:R-:W-:Y:S02]  /*45a0*/  PRMT R20, R21, 0x654, R168 ;  /* 0x0000065415147816 */ /* 0x000fe400000000a8 */
[----:B------:R-:W-:Y:S01]  /*45b0*/  PRMT R21, R113, 0x654, R166 ;  /* 0x0000065471157816 */ /* 0x000fe200000000a6 */
[----:B------:R-:W-:Y:S01]  /*45c0*/  STS.128 [R183+0x18000], R12 ;  /* 0x0180000cb7007388 */ /* 0x000fe20000000c00 */
[----:B------:R-:W-:-:S02]  /*45d0*/  PRMT R22, R31, 0x654, R112 ;  /* 0x000006541f167816 */ /* 0x000fc40000000070 */
[----:B------:R-:W-:Y:S02]  /*45e0*/  PRMT R23, R23, 0x654, R28 ;  /* 0x0000065417177816 */ /* 0x000fe4000000001c */
[----:B------:R-:W-:Y:S02]  /*45f0*/  PRMT R24, R175, 0x654, R122 ;  /* 0x00000654af187816 */ /* 0x000fe4000000007a */
[----:B------:R-:W-:Y:S01]  /*4600*/  PRMT R25, R25, 0x654, R120 ;  /* 0x0000065419197816 */ /* 0x000fe20000000078 */
[----:B------:R-:W-:Y:S01]  /*4610*/  STS.128 [R182+0x18000], R20 ;  /* 0x01800014b6007388 */ /* 0x000fe20000000c00 */
[----:B------:R-:W-:Y:S02]  /*4620*/  PRMT R26, R177, 0x654, R114 ;  /* 0x00000654b11a7816 */ /* 0x000fe40000000072 */
[----:B------:R-:W-:-:S05]  /*4630*/  PRMT R27, R27, 0x654, R30 ;  /* 0x000006541b1b7816 */ /* 0x000fca000000001e */
[----:B------:R-:W-:Y:S04]  /*4640*/  STS.128 [R0+0x18000], R24 ;  /* 0x0180001800007388 */ /* 0x000fe80000000c00 */
[----:B------:R-:W1:Y:S04]  /*4650*/  LDS.128 R8, [R192+UR16] ;  /* 0x00000010c0087984 */ /* 0x000e680008000c00 */
[----:B------:R-:W2:Y:S01]  /*4660*/  LDS.128 R4, [R187+UR16] ;  /* 0x00000010bb047984 */ /* 0x000ea20008000c00 */
[C---:B-1----:R-:W-:Y:S02]  /*4670*/  PRMT R28, R9.reuse, 0x7770, RZ ;  /* 0x00007770091c7816 */ /* 0x042fe400000000ff */
[----:B------:R-:W-:-:S02]  /*4680*/  PRMT R30, R9, 0x7771, RZ ;  /* 0x00007771091e7816 */ /* 0x000fc400000000ff */
[----:B------:R-:W-:Y:S02]  /*4690*/  SEL R28, R28, R3, P2 ;  /* 0x000000031c1c7207 */ /* 0x000fe40001000000 */
[C---:B------:R-:W-:Y:S02]  /*46a0*/  PRMT R112, R8.reuse, 0x7770, RZ ;  /* 0x0000777008707816 */ /* 0x040fe400000000ff */
[C---:B------:R-:W-:Y:S02]  /*46b0*/  PRMT R121, R9.reuse, 0x7772, RZ ;  /* 0x0000777209797816 */ /* 0x040fe400000000ff */
[----:B------:R-:W-:Y:S02]  /*46c0*/  PRMT R29, R9, 0x7773, RZ ;  /* 0x00007773091d7816 */ /* 0x000fe400000000ff */
[C---:B------:R-:W-:Y:S02]  /*46d0*/  PRMT R114, R8.reuse, 0x7771, RZ ;  /* 0x0000777108727816 */ /* 0x040fe400000000ff */
[----:B------:R-:W-:-:S02]  /*46e0*/  PRMT R13, R8, 0x7772, RZ ;  /* 0x00007772080d7816 */ /* 0x000fc400000000ff */
[----:B------:R-:W-:Y:S02]  /*46f0*/  PRMT R113, R8, 0x7773, RZ ;  /* 0x0000777308717816 */ /* 0x000fe400000000ff */
[----:B------:R-:W-:Y:S02]  /*4700*/  SEL R9, R30, R165, P2 ;  /* 0x000000a51e097207 */ /* 0x000fe40001000000 */
[----:B------:R-:W-:Y:S02]  /*4710*/  LOP3.LUT R28, R28, 0xffff, RZ, 0xc0, !PT ;  /* 0x0000ffff1c1c7812 */ /* 0x000fe400078ec0ff */
[C---:B------:R-:W-:Y:S02]  /*4720*/  PRMT R8, R10.reuse, 0x7770, RZ ;  /* 0x000077700a087816 */ /* 0x040fe400000000ff */
[C---:B------:R-:W-:Y:S02]  /*4730*/  PRMT R12, R10.reuse, 0x7771, RZ ;  /* 0x000077710a0c7816 */ /* 0x040fe400000000ff */
[----:B------:R-:W-:-:S02]  /*4740*/  PRMT R15, R10, 0x7772, RZ ;  /* 0x000077720a0f7816 */ /* 0x000fc400000000ff */
[----:B------:R-:W-:Y:S02]  /*4750*/  PRMT R31, R10, 0x7773, RZ ;  /* 0x000077730a1f7816 */ /* 0x000fe400000000ff */
[----:B------:R-:W-:Y:S02]  /*4760*/  SEL R112, R112, R3, P2 ;  /* 0x0000000370707207 */ /* 0x000fe40001000000 */
[----:B------:R-:W-:Y:S02]  /*4770*/  PRMT R10, R11, 0x7770, RZ ;  /* 0x000077700b0a7816 */ /* 0x000fe400000000ff */
[----:B------:R-:W-:Y:S02]  /*4780*/  PRMT R28, R9, 0x7604, R28 ;  /* 0x00007604091c7816 */ /* 0x000fe4000000001c */
[----:B------:R-:W-:Y:S02]  /*4790*/  SEL R9, R114, R165, P2 ;  /* 0x000000a572097207 */ /* 0x000fe40001000000 */
[----:B------:R-:W-:-:S02]  /*47a0*/  LOP3.LUT R112, R112, 0xffff, RZ, 0xc0, !PT ;  /* 0x0000ffff70707812 */ /* 0x000fc400078ec0ff */
[C---:B------:R-:W-:Y:S02]  /*47b0*/  PRMT R14, R11.reuse, 0x7771, RZ ;  /* 0x000077710b0e7816 */ /* 0x040fe400000000ff */
[-C--:B------:R-:W-:Y:S02]  /*47c0*/  SEL R8, R8, R3.reuse, P2 ;  /* 0x0000000308087207 */ /* 0x080fe40001000000 */
[----:B------:R-:W-:Y:S02]  /*47d0*/  SEL R10, R10, R3, P2 ;  /* 0x000000030a0a7207 */ /* 0x000fe40001000000 */
[C---:B------:R-:W-:Y:S02]  /*47e0*/  PRMT R21, R11.reuse, 0x7772, RZ ;  /* 0x000077720b157816 */ /* 0x040fe400000000ff */
[----:B------:R-:W-:Y:S02]  /*47f0*/  PRMT R115, R11, 0x7773, RZ ;  /* 0x000077730b737816 */ /* 0x000fe400000000ff */
[----:B------:R-:W-:-:S02]  /*4800*/  PRMT R112, R9, 0x7604, R112 ;  /* 0x0000760409707816 */ /* 0x000fc40000000070 */
[-C--:B------:R-:W-:Y:S02]  /*4810*/  SEL R11, R12, R165.reuse, P2 ;  /* 0x000000a50c0b7207 */ /* 0x080fe40001000000 */
[----:B------:R-:W-:Y:S02]  /*4820*/  LOP3.LUT R8, R8, 0xffff, RZ, 0xc0, !PT ;  /* 0x0000ffff08087812 */ /* 0x000fe400078ec0ff */
[----:B------:R-:W-:Y:S02]  /*4830*/  SEL R9, R14, R165, P2 ;  /* 0x000000a50e097207 */ /* 0x000fe40001000000 */
[----:B------:R-:W-:Y:S02]  /*4840*/  LOP3.LUT R10, R10, 0xffff, RZ, 0xc0, !PT ;  /* 0x0000ffff0a0a7812 */ /* 0x000fe400078ec0ff */
[----:B------:R-:W-:Y:S02]  /*4850*/  PRMT R12, R11, 0x7604, R8 ;  /* 0x000076040b0c7816 */ /* 0x000fe40000000008 */
[----:B------:R-:W-:-:S02]  /*4860*/  PRMT R114, R9, 0x7604, R10 ;  /* 0x0000760409727816 */ /* 0x000fc4000000000a */
[----:B------:R-:W1:Y:S01]  /*4870*/  LDS.128 R8, [R186+UR16] ;  /* 0x00000010ba087984 */ /* 0x000e620008000c00 */
[----:B--2---:R-:W-:Y:S02]  /*4880*/  PRMT R14, R5, 0x7770, RZ ;  /* 0x00007770050e7816 */ /* 0x004fe400000000ff */
[-C--:B------:R-:W-:Y:S02]  /*4890*/  SEL R121, R121, R164.reuse, P2 ;  /* 0x000000a479797207 */ /* 0x080fe40001000000 */
[----:B------:R-:W-:Y:S02]  /*48a0*/  SEL R13, R13, R164, P2 ;  /* 0x000000a40d0d7207 */ /* 0x000fe40001000000 */
[----:B------:R-:W-:Y:S02]  /*48b0*/  PRMT R20, R5, 0x7771, RZ ;  /* 0x0000777105147816 */ /* 0x000fe400000000ff */
[----:B------:R-:W-:Y:S02]  /*48c0*/  PRMT R22, R4, 0x7770, RZ ;  /* 0x0000777004167816 */ /* 0x000fe400000000ff */
[----:B------:R-:W-:-:S02]  /*48d0*/  SEL R14, R14, R3, P2 ;  /* 0x000000030e0e7207 */ /* 0x000fc40001000000 */
[----:B------:R-:W-:Y:S02]  /*48e0*/  SEL R15, R15, R164, P2 ;  /* 0x000000a40f0f7207 */ /* 0x000fe40001000000 */
[----:B------:R-:W-:Y:S02]  /*48f0*/  PRMT R30, R121, 0x7054, R28 ;  /* 0x00007054791e7816 */ /* 0x000fe4000000001c */
[----:B------:R-:W-:Y:S02]  /*4900*/  PRMT R28, R13, 0x7054, R112 ;  /* 0x000070540d1c7816 */ /* 0x000fe40000000070 */
[----:B------:R-:W-:Y:S02]  /*4910*/  PRMT R24, R4, 0x7771, RZ ;  /* 0x0000777104187816 */ /* 0x000fe400000000ff */
[----:B------:R-:W-:Y:S02]  /*4920*/  SEL R22, R22, R3, P2 ;  /* 0x0000000316167207 */ /* 0x000fe40001000000 */
[----:B------:R-:W-:-:S02]  /*4930*/  SEL R13, R20, R165, P2 ;  /* 0x000000a5140d7207 */ /* 0x000fc40001000000 */
[----:B------:R-:W-:Y:S02]  /*4940*/  LOP3.LUT R14, R14, 0xffff, RZ, 0xc0, !PT ;  /* 0x0000ffff0e0e7812 */ /* 0x000fe400078ec0ff */
[----:B------:R-:W-:Y:S02]  /*4950*/  PRMT R112, R15, 0x7054, R12 ;  /* 0x000070540f707816 */ /* 0x000fe4000000000c */
[----:B------:R-:W-:Y:S02]  /*4960*/  SEL R21, R21, R164, P2 ;  /* 0x000000a415157207 */ /* 0x000fe40001000000 */
[----:B------:R-:W-:Y:S02]  /*4970*/  PRMT R12, R6, 0x7770, RZ ;  /* 0x00007770060c7816 */ /* 0x000fe400000000ff */
[----:B------:R-:W-:Y:S02]  /*4980*/  SEL R23, R24, R165, P2 ;  /* 0x000000a518177207 */ /* 0x000fe40001000000 */
[----:B------:R-:W-:-:S02]  /*4990*/  LOP3.LUT R22, R22, 0xffff, RZ, 0xc0, !PT ;  /* 0x0000ffff16167812 */ /* 0x000fc400078ec0ff */
[----:B------:R-:W-:Y:S02]  /*49a0*/  PRMT R13, R13, 0x7604, R14 ;  /* 0x000076040d0d7816 */ /* 0x000fe4000000000e */
[----:B------:R-:W-:Y:S02]  /*49b0*/  PRMT R14, R6, 0x7771, RZ ;  /* 0x00007771060e7816 */ /* 0x000fe400000000ff */
[----:B------:R-:W-:Y:S02]  /*49c0*/  PRMT R114, R21, 0x7054, R114 ;  /* 0x0000705415727816 */ /* 0x000fe40000000072 */
[----:B------:R-:W-:Y:S02]  /*49d0*/  SEL R12, R12, R3, P2 ;  /* 0x000000030c0c7207 */ /* 0x000fe40001000000 */
[----:B------:R-:W-:Y:S02]  /*49e0*/  PRMT R15, R5, 0x7772, RZ ;  /* 0x00007772050f7816 */ /* 0x000fe400000000ff */
[----:B------:R-:W-:-:S02]  /*49f0*/  PRMT R21, R4, 0x7772, RZ ;  /* 0x0000777204157816 */ /* 0x000fc400000000ff */
[----:B------:R-:W-:Y:S02]  /*4a00*/  PRMT R22, R23, 0x7604, R22 ;  /* 0x0000760417167816 */ /* 0x000fe40000000016 */
[----:B------:R-:W-:Y:S02]  /*4a10*/  PRMT R20, R7, 0x7770, RZ ;  /* 0x0000777007147816 */ /* 0x000fe400000000ff */
[----:B------:R-:W-:Y:S02]  /*4a20*/  SEL R23, R14, R165, P2 ;  /* 0x000000a50e177207 */ /* 0x000fe40001000000 */
[----:B------:R-:W-:Y:S02]  /*4a30*/  LOP3.LUT R14, R12, 0xffff, RZ, 0xc0, !PT ;  /* 0x0000ffff0c0e7812 */ /* 0x000fe400078ec0ff */
[-C--:B------:R-:W-:Y:S02]  /*4a40*/  SEL R12, R15, R164.reuse, P2 ;  /* 0x000000a40f0c7207 */ /* 0x080fe40001000000 */
[----:B------:R-:W-:-:S02]  /*4a50*/  SEL R21, R21, R164, P2 ;  /* 0x000000a415157207 */ /* 0x000fc40001000000 */
[----:B------:R-:W-:Y:S02]  /*4a60*/  PRMT R24, R7, 0x7771, RZ ;  /* 0x0000777107187816 */ /* 0x000fe400000000ff */
[----:B------:R-:W-:Y:S02]  /*4a70*/  SEL R20, R20, R3, P2 ;  /* 0x0000000314147207 */ /* 0x000fe40001000000 */
[----:B------:R-:W-:Y:S02]  /*4a80*/  PRMT R190, R21, 0x7054, R22 ;  /* 0x0000705415be7816 */ /* 0x000fe40000000016 */
[----:B------:R-:W-:Y:S02]  /*4a90*/  SEL R25, R24, R165, P2 ;  /* 0x000000a518197207 */ /* 0x000fe40001000000 */
[----:B------:R-:W-:Y:S02]  /*4aa0*/  LOP3.LUT R20, R20, 0xffff, RZ, 0xc0, !PT ;  /* 0x0000ffff14147812 */ /* 0x000fe400078ec0ff */
[----:B------:R-:W-:-:S02]  /*4ab0*/  PRMT R23, R23, 0x7604, R14 ;  /* 0x0000760417177816 */ /* 0x000fc4000000000e */
[----:B------:R-:W-:Y:S02]  /*4ac0*/  PRMT R191, R12, 0x7054, R13 ;  /* 0x000070540cbf7816 */ /* 0x000fe4000000000d */
[----:B-1----:R-:W-:Y:S01]  /*4ad0*/  PRMT R22, R9, 0x7770, RZ ;  /* 0x0000777009167816 */ /* 0x002fe200000000ff */
[----:B------:R-:W1:Y:S01]  /*4ae0*/  LDS.128 R12, [R185+UR16] ;  /* 0x00000010b90c7984 */ /* 0x000e620008000c00 */
[----:B------:R-:W-:Y:S02]  /*4af0*/  PRMT R21, R6, 0x7772, RZ ;  /* 0x0000777206157816 */ /* 0x000fe400000000ff */
[----:B------:R-:W-:Y:S02]  /*4b00*/  PRMT R25, R25, 0x7604, R20 ;  /* 0x0000760419197816 */ /* 0x000fe40000000014 */
[----:B------:R-:W-:Y:S02]  /*4b10*/  PRMT R24, R9, 0x7771, RZ ;  /* 0x0000777109187816 */ /* 0x000fe400000000ff */
[----:B------:R-:W-:-:S02]  /*4b20*/  SEL R22, R22, R3, P2 ;  /* 0x0000000316167207 */ /* 0x000fc40001000000 */
[----:B------:R-:W-:Y:S02]  /*4b30*/  SEL R20, R21, R164, P2 ;  /* 0x000000a415147207 */ /* 0x000fe40001000000 */
[----:B------:R-:W-:Y:S02]  /*4b40*/  PRMT R26, R8, 0x7770, RZ ;  /* 0x00007770081a7816 */ /* 0x000fe400000000ff */
[----:B------:R-:W-:Y:S02]  /*4b50*/  PRMT R27, R7, 0x7772, RZ ;  /* 0x00007772071b7816 */ /* 0x000fe400000000ff */
[----:B------:R-:W-:Y:S02]  /*4b60*/  SEL R21, R24, R165, P2 ;  /* 0x000000a518157207 */ /* 0x000fe40001000000 */
[----:B------:R-:W-:Y:S02]  /*4b70*/  LOP3.LUT R22, R22, 0xffff, RZ, 0xc0, !PT ;  /* 0x0000ffff16167812 */ /* 0x000fe400078ec0ff */
[----:B------:R-:W-:-:S02]  /*4b80*/  PRMT R189, R20, 0x7054, R23 ;  /* 0x0000705414bd7816 */ /* 0x000fc40000000017 */
[----:B------:R-:W-:Y:S02]  /*4b90*/  PRMT R120, R8, 0x7771, RZ ;  /* 0x0000777108787816 */ /* 0x000fe400000000ff */
[----:B------:R-:W-:Y:S02]  /*4ba0*/  SEL R26, R26, R3, P2 ;  /* 0x000000031a1a7207 */ /* 0x000fe40001000000 */
[----:B------:R-:W-:Y:S02]  /*4bb0*/  PRMT R20, R10, 0x7770, RZ ;  /* 0x000077700a147816 */ /* 0x000fe400000000ff */
[----:B------:R-:W-:Y:S02]  /*4bc0*/  PRMT R24, R11, 0x7770, RZ ;  /* 0x000077700b187816 */ /* 0x000fe400000000ff */
[----:B------:R-:W-:Y:S02]  /*4bd0*/  SEL R188, R27, R164, P2 ;  /* 0x000000a41bbc7207 */ /* 0x000fe40001000000 */
[----:B------:R-:W-:-:S02]  /*4be0*/  PRMT R181, R21, 0x7604, R22 ;  /* 0x0000760415b57816 */ /* 0x000fc40000000016 */
[----:B------:R-:W-:Y:S02]  /*4bf0*/  PRMT R22, R10, 0x7771, RZ ;  /* 0x000077710a167816 */ /* 0x000fe400000000ff */
[----:B------:R-:W-:Y:S02]  /*4c00*/  SEL R27, R120, R165, P2 ;  /* 0x000000a5781b7207 */ /* 0x000fe40001000000 */
[----:B------:R-:W-:Y:S02]  /*4c10*/  LOP3.LUT R26, R26, 0xffff, RZ, 0xc0, !PT ;  /* 0x0000ffff1a1a7812 */ /* 0x000fe400078ec0ff */
[-C--:B------:R-:W-:Y:S02]  /*4c20*/  SEL R20, R20, R3.reuse, P2 ;  /* 0x0000000314147207 */ /* 0x080fe40001000000 */
[----:B------:R-:W-:Y:S02]  /*4c30*/  SEL R24, R24, R3, P2 ;  /* 0x0000000318187207 */ /* 0x000fe40001000000 */
[----:B------:R-:W-:-:S02]  /*4c40*/  PRMT R120, R11, 0x7771, RZ ;  /* 0x000077710b787816 */ /* 0x000fc400000000ff */
[----:B------:R-:W-:Y:S02]  /*4c50*/  PRMT R188, R188, 0x7054, R25 ;  /* 0x00007054bcbc7816 */ /* 0x000fe40000000019 */
[----:B------:R-:W-:Y:S02]  /*4c60*/  SEL R25, R22, R165, P2 ;  /* 0x000000a516197207 */ /* 0x000fe40001000000 */
[----:B------:R-:W-:Y:S02]  /*4c70*/  PRMT R26, R27, 0x7604, R26 ;  /* 0x000076041b1a7816 */ /* 0x000fe4000000001a */
[----:B------:R-:W-:Y:S02]  /*4c80*/  PRMT R21, R9, 0x7772, RZ ;  /* 0x0000777209157816 */ /* 0x000fe400000000ff */
[----:B------:R-:W-:Y:S02]  /*4c90*/  LOP3.LUT R20, R20, 0xffff, RZ, 0xc0, !PT ;  /* 0x0000ffff14147812 */ /* 0x000fe400078ec0ff */
[----:B------:R-:W-:-:S02]  /*4ca0*/  PRMT R23, R8, 0x7772, RZ ;  /* 0x0000777208177816 */ /* 0x000fc400000000ff */
[----:B------:R-:W-:Y:S02]  /*4cb0*/  LOP3.LUT R22, R24, 0xffff, RZ, 0xc0, !PT ;  /* 0x0000ffff18167812 */ /* 0x000fe400078ec0ff */
[----:B------:R-:W-:Y:S02]  /*4cc0*/  SEL R27, R120, R165, P2 ;  /* 0x000000a5781b7207 */ /* 0x000fe40001000000 */
[----:B------:R-:W-:Y:S02]  /*4cd0*/  PRMT R179, R25, 0x7604, R20 ;  /* 0x0000760419b37816 */ /* 0x000fe40000000014 */
[-C--:B------:R-:W-:Y:S02]  /*4ce0*/  SEL R24, R21, R164.reuse, P2 ;  /* 0x000000a415187207 */ /* 0x080fe40001000000 */
[----:B------:R-:W-:Y:S02]  /*4cf0*/  SEL R25, R23, R164, P2 ;  /* 0x000000a417197207 */ /* 0x000fe40001000000 */
[----:B------:R-:W-:-:S02]  /*4d00*/  PRMT R27, R27, 0x7604, R22 ;  /* 0x000076041b1b7816 */ /* 0x000fc40000000016 */
[----:B------:R-:W2:Y:S01]  /*4d10*/  LDS.128 R20, [R184+UR16] ;  /* 0x00000010b8147984 */ /* 0x000ea20008000c00 */
[----:B------:R-:W-:Y:S02]  /*4d20*/  PRMT R180, R25, 0x7054, R26 ;  /* 0x0000705419b47816 */ /* 0x000fe4000000001a */
[----:B------:R-:W-:Y:S02]  /*4d30*/  PRMT R25, R10, 0x7772, RZ ;  /* 0x000077720a197816 */ /* 0x000fe400000000ff */
[C---:B-1----:R-:W-:Y:S02]  /*4d40*/  PRMT R26, R13.reuse, 0x7770, RZ ;  /* 0x000077700d1a7816 */ /* 0x042fe400000000ff */
[----:B------:R-:W-:Y:S02]  /*4d50*/  PRMT R181, R24, 0x7054, R181 ;  /* 0x0000705418b57816 */ /* 0x000fe400000000b5 */
[----:B------:R-:W-:Y:S02]  /*4d60*/  PRMT R120, R13, 0x7771, RZ ;  /* 0x000077710d787816 */ /* 0x000fe400000000ff */
[----:B------:R-:W-:-:S02]  /*4d70*/  SEL R24, R25, R164, P2 ;  /* 0x000000a419187207 */ /* 0x000fc40001000000 */
[----:B------:R-:W-:Y:S02]  /*4d80*/  SEL R26, R26, R3, P2 ;  /* 0x000000031a1a7207 */ /* 0x000fe40001000000 */
[----:B------:R-:W-:Y:S02]  /*4d90*/  PRMT R122, R12, 0x7770, RZ ;  /* 0x000077700c7a7816 */ /* 0x000fe400000000ff */
[----:B------:R-:W-:Y:S02]  /*4da0*/  SEL R25, R120, R165, P2 ;  /* 0x000000a578197207 */ /* 0x000fe40001000000 */
[----:B------:R-:W-:Y:S02]  /*4db0*/  LOP3.LUT R26, R26, 0xffff, RZ, 0xc0, !PT ;  /* 0x0000ffff1a1a7812 */ /* 0x000fe400078ec0ff */
[----:B------:R-:W-:Y:S02]  /*4dc0*/  PRMT R179, R24, 0x7054, R179 ;  /* 0x0000705418b37816 */ /* 0x000fe400000000b3 */
[----:B------:R-:W-:-:S02]  /*4dd0*/  PRMT R121, R11, 0x7772, RZ ;  /* 0x000077720b797816 */ /* 0x000fc400000000ff */
[----:B------:R-:W-:Y:S02]  /*4de0*/  PRMT R24, R14, 0x7770, RZ ;  /* 0x000077700e187816 */ /* 0x000fe400000000ff */
[----:B------:R-:W-:Y:S02]  /*4df0*/  PRMT R166, R12, 0x7771, RZ ;  /* 0x000077710ca67816 */ /* 0x000fe400000000ff */
[----:B------:R-:W-:Y:S02]  /*4e00*/  SEL R122, R122, R3, P2 ;  /* 0x000000037a7a7207 */ /* 0x000fe40001000000 */
[----:B------:R-:W-:Y:S02]  /*4e10*/  PRMT R25, R25, 0x7604, R26 ;  /* 0x0000760419197816 */ /* 0x000fe4000000001a */
[----:B------:R-:W-:Y:S02]  /*4e20*/  SEL R178, R121, R164, P2 ;  /* 0x000000a479b27207 */ /* 0x000fe40001000000 */
[----:B------:R-:W-:-:S02]  /*4e30*/  PRMT R26, R14, 0x7771, RZ ;  /* 0x000077710e1a7816 */ /* 0x000fc400000000ff */
[----:B------:R-:W-:Y:S02]  /*4e40*/  SEL R24, R24, R3, P2 ;  /* 0x0000000318187207 */ /* 0x000fe40001000000 */
[-C--:B------:R-:W-:Y:S02]  /*4e50*/  SEL R121, R166, R165.reuse, P2 ;  /* 0x000000a5a6797207 */ /* 0x080fe40001000000 */
[----:B------:R-:W-:Y:S02]  /*4e60*/  LOP3.LUT R122, R122, 0xffff, RZ, 0xc0, !PT ;  /* 0x0000ffff7a7a7812 */ /* 0x000fe400078ec0ff */
[----:B------:R-:W-:Y:S02]  /*4e70*/  PRMT R123, R12, 0x7772, RZ ;  /* 0x000077720c7b7816 */ /* 0x000fe400000000ff */
[----:B------:R-:W-:Y:S02]  /*4e80*/  PRMT R178, R178, 0x7054, R27 ;  /* 0x00007054b2b27816 */ /* 0x000fe4000000001b */
[----:B------:R-:W-:-:S02]  /*4e90*/  SEL R167, R26, R165, P2 ;  /* 0x000000a51aa77207 */ /* 0x000fc40001000000 */
[----:B------:R-:W-:Y:S02]  /*4ea0*/  LOP3.LUT R24, R24, 0xffff, RZ, 0xc0, !PT ;  /* 0x0000ffff18187812 */ /* 0x000fe400078ec0ff */
[----:B------:R-:W-:Y:S02]  /*4eb0*/  PRMT R121, R121, 0x7604, R122 ;  /* 0x0000760479797816 */ /* 0x000fe4000000007a */
[----:B------:R-:W-:Y:S02]  /*4ec0*/  PRMT R27, R13, 0x7772, RZ ;  /* 0x000077720d1b7816 */ /* 0x000fe400000000ff */
[-C--:B------:R-:W-:Y:S02]  /*4ed0*/  SEL R26, R123, R164.reuse, P2 ;  /* 0x000000a47b1a7207 */ /* 0x080fe40001000000 */
[----:B------:R-:W-:Y:S02]  /*4ee0*/  PRMT R167, R167, 0x7604, R24 ;  /* 0x00007604a7a77816 */ /* 0x000fe40000000018 */
[----:B------:R-:W-:-:S02]  /*4ef0*/  SEL R24, R27, R164, P2 ;  /* 0x000000a41b187207 */ /* 0x000fc40001000000 */
[----:B------:R-:W-:Y:S02]  /*4f00*/  PRMT R175, R26, 0x7054, R121 ;  /* 0x000070541aaf7816 */ /* 0x000fe40000000079 */
[----:B------:R-:W-:Y:S02]  /*4f10*/  PRMT R27, R14, 0x7772, RZ ;  /* 0x000077720e1b7816 */ /* 0x000fe400000000ff */
[----:B--2---:R-:W-:Y:S02]  /*4f20*/  PRMT R26, R21, 0x7770, RZ ;  /* 0x00007770151a7816 */ /* 0x004fe400000000ff */
[----:B------:R-:W-:Y:S02]  /*4f30*/  PRMT R177, R24, 0x7054, R25 ;  /* 0x0000705418b17816 */ /* 0x000fe40000000019 */
[----:B------:R-:W-:Y:S02]  /*4f40*/  SEL R24, R27, R164, P2 ;  /* 0x000000a41b187207 */ /* 0x000fe40001000000 */
[----:B------:R-:W-:-:S02]  /*4f50*/  PRMT R25, R15, 0x7772, RZ ;  /* 0x000077720f197816 */ /* 0x000fc400000000ff */
[----:B------:R-:W-:Y:S02]  /*4f60*/  SEL R26, R26, R3, P2 ;  /* 0x000000031a1a7207 */ /* 0x000fe40001000000 */
[----:B------:R-:W-:Y:S02]  /*4f70*/  PRMT R173, R24, 0x7054, R167 ;  /* 0x0000705418ad7816 */ /* 0x000fe400000000a7 */
[----:B------:R-:W-:Y:S02]  /*4f80*/  SEL R171, R25, R164, P2 ;  /* 0x000000a419ab7207 */ /* 0x000fe40001000000 */
[----:B------:R-:W-:Y:S02]  /*4f90*/  LOP3.LUT R176, R26, 0xffff, RZ, 0xc0, !PT ;  /* 0x0000ffff1ab07812 */ /* 0x000fe400078ec0ff */
[----:B------:R-:W1:Y:S01]  /*4fa0*/  LDS.128 R24, [R183+UR16] ;  /* 0x00000010b7187984 */ /* 0x000e620008000c00 */
[C---:B------:R-:W-:Y:S02]  /*4fb0*/  PRMT R120, R15.reuse, 0x7770, RZ ;  /* 0x000077700f787816 */ /* 0x040fe400000000ff */
[----:B------:R-:W-:-:S02]  /*4fc0*/  PRMT R122, R15, 0x7771, RZ ;  /* 0x000077710f7a7816 */ /* 0x000fc400000000ff */
[----:B------:R-:W-:Y:S02]  /*4fd0*/  SEL R120, R120, R3, P2 ;  /* 0x0000000378787207 */ /* 0x000fe40001000000 */
[----:B------:R-:W-:Y:S02]  /*4fe0*/  SEL R169, R122, R165, P2 ;  /* 0x000000a57aa97207 */ /* 0x000fe40001000000 */
[----:B------:R-:W-:Y:S02]  /*4ff0*/  LOP3.LUT R120, R120, 0xffff, RZ, 0xc0, !PT ;  /* 0x0000ffff78787812 */ /* 0x000fe400078ec0ff */
[----:B------:R-:W-:Y:S02]  /*5000*/  PRMT R122, R21, 0x7771, RZ ;  /* 0x00007771157a7816 */ /* 0x000fe400000000ff */
[----:B------:R-:W-:Y:S02]  /*5010*/  PRMT R120, R169, 0x7604, R120 ;  /* 0x00007604a9787816 */ /* 0x000fe40000000078 */
[----:B------:R-:W-:-:S02]  /*5020*/  SEL R29, R29, R2, P2 ;  /* 0x000000021d1d7207 */ /* 0x000fc40001000000 */
[----:B------:R-:W-:Y:S02]  /*5030*/  PRMT R171, R171, 0x7054, R120 ;  /* 0x00007054abab7816 */ /* 0x000fe40000000078 */
[----:B------:R-:W-:Y:S02]  /*5040*/  PRMT R120, R20, 0x7770, RZ ;  /* 0x0000777014787816 */ /* 0x000fe400000000ff */
[----:B------:R-:W-:Y:S02]  /*5050*/  SEL R121, R122, R165, P2 ;  /* 0x000000a57a797207 */ /* 0x000fe40001000000 */
[----:B------:R-:W-:Y:S02]  /*5060*/  PRMT R29, R29, 0x654, R30 ;  /* 0x000006541d1d7816 */ /* 0x000fe4000000001e */
[----:B------:R-:W-:Y:S02]  /*5070*/  PRMT R30, R20, 0x7771, RZ ;  /* 0x00007771141e7816 */ /* 0x000fe400000000ff */
[----:B------:R-:W-:-:S02]  /*5080*/  SEL R120, R120, R3, P2 ;  /* 0x0000000378787207 */ /* 0x000fc40001000000 */
[-C--:B------:R-:W-:Y:S02]  /*5090*/  SEL R31, R31, R2.reuse, P2 ;  /* 0x000000021f1f7207 */ /* 0x080fe40001000000 */
[-C--:B------:R-:W-:Y:S02]  /*50a0*/  SEL R113, R113, R2.reuse, P2 ;  /* 0x0000000271717207 */ /* 0x080fe40001000000 */
[----:B------:R-:W-:Y:S02]  /*50b0*/  SEL R115, R115, R2, P2 ;  /* 0x0000000273737207 */ /* 0x000fe40001000000 */
[----:B------:R-:W-:Y:S02]  /*50c0*/  PRMT R176, R121, 0x7604, R176 ;  /* 0x0000760479b07816 */ /* 0x000fe400000000b0 */
[----:B------:R-:W-:Y:S02]  /*50d0*/  SEL R121, R30, R165, P2 ;  /* 0x000000a51e797207 */ /* 0x000fe40001000000 */
[----:B------:R-:W-:-:S02]  /*50e0*/  LOP3.LUT R120, R120, 0xffff, RZ, 0xc0, !PT ;  /* 0x0000ffff78787812 */ /* 0x000fc400078ec0ff */
[----:B------:R-:W-:Y:S02]  /*50f0*/  PRMT R30, R31, 0x654, R112 ;  /* 0x000006541f1e7816 */ /* 0x000fe40000000070 */
[C---:B------:R-:W-:Y:S02]  /*5100*/  PRMT R166, R22.reuse, 0x7770, RZ ;  /* 0x0000777016a67816 */ /* 0x040fe400000000ff */
[----:B------:R-:W-:Y:S02]  /*5110*/  PRMT R28, R113, 0x654, R28 ;  /* 0x00000654711c7816 */ /* 0x000fe4000000001c */
[----:B------:R-:W-:Y:S02]  /*5120*/  PRMT R31, R115, 0x654, R114 ;  /* 0x00000654731f7816 */ /* 0x000fe40000000072 */
[----:B------:R-:W-:Y:S01]  /*5130*/  PRMT R174, R121, 0x7604, R120 ;  /* 0x0000760479ae7816 */ /* 0x000fe20000000078 */
[----:B------:R-:W2:Y:S01]  /*5140*/  LDS.128 R112, [R182+UR16] ;  /* 0x00000010b6707984 */ /* 0x000ea20008000c00 */
[----:B------:R-:W-:-:S02]  /*5150*/  PRMT R168, R22, 0x7771, RZ ;  /* 0x0000777116a87816 */ /* 0x000fc400000000ff */
[----:B------:R-:W-:Y:S01]  /*5160*/  SEL R166, R166, R3, P2 ;  /* 0x00000003a6a67207 */ /* 0x000fe20001000000 */
[----:B------:R-:W3:Y:S01]  /*5170*/  LDS.128 R120, [R0+UR16] ;  /* 0x0000001000787984 */ /* 0x000ee20008000c00 */
[-C--:B------:R-:W-:Y:S02]  /*5180*/  SEL R169, R168, R165.reuse, P2 ;  /* 0x000000a5a8a97207 */ /* 0x080fe40001000000 */
[----:B------:R-:W-:Y:S01]  /*5190*/  LOP3.LUT R166, R166, 0xffff, RZ, 0xc0, !PT ;  /* 0x0000ffffa6a67812 */ /* 0x000fe200078ec0ff */
[----:B------:R4:W-:Y:S01]  /*51a0*/  STS.128 [R192+0x1c000], R28 ;  /* 0x01c0001cc0007388 */ /* 0x0009e20000000c00 */
[----:B------:R-:W-:Y:S02]  /*51b0*/  PRMT R172, R23, 0x7771, RZ ;  /* 0x0000777117ac7816 */ /* 0x000fe400000000ff */
[----:B------:R-:W-:Y:S02]  /*51c0*/  PRMT R166, R169, 0x7604, R166 ;  /* 0x00007604a9a67816 */ /* 0x000fe400000000a6 */
[----:B------:R-:W-:-:S02]  /*51d0*/  SEL R221, R172, R165, P2 ;  /* 0x000000a5acdd7207 */ /* 0x000fc40001000000 */
[C---:B-1----:R-:W-:Y:S02]  /*51e0*/  PRMT R222, R27.reuse, 0x7770, RZ ;  /* 0x000077701bde7816 */ /* 0x042fe400000000ff */
[----:B------:R-:W-:Y:S02]  /*51f0*/  PRMT R168, R26, 0x7771, RZ ;  /* 0x000077711aa87816 */ /* 0x000fe400000000ff */
[----:B------:R-:W-:Y:S02]  /*5200*/  PRMT R224, R27, 0x7771, RZ ;  /* 0x000077711be07816 */ /* 0x000fe400000000ff */
[----:B------:R-:W-:Y:S02]  /*5210*/  SEL R222, R222, R3, P2 ;  /* 0x00000003dede7207 */ /* 0x000fe40001000000 */
[----:B------:R-:W-:Y:S02]  /*5220*/  PRMT R167, R21, 0x7772, RZ ;  /* 0x0000777215a77816 */ /* 0x000fe400000000ff */
[----:B----4-:R-:W-:-:S02]  /*5230*/  PRMT R29, R20, 0x7772, RZ ;  /* 0x00007772141d7816 */ /* 0x010fc400000000ff */
[----:B------:R-:W-:Y:S02]  /*5240*/  PRMT R31, R22, 0x7772, RZ ;  /* 0x00007772161f7816 */ /* 0x000fe400000000ff */
[----:B------:R-:W-:Y:S02]  /*5250*/  PRMT R28, R25, 0x7770, RZ ;  /* 0x00007770191c7816 */ /* 0x000fe400000000ff */
[-C--:B------:R-:W-:Y:S02]  /*5260*/  SEL R29, R29, R164.reuse, P2 ;  /* 0x000000a41d1d7207 */ /* 0x080fe40001000000 */
[----:B------:R-:W-:Y:S02]  /*5270*/  SEL R31, R31, R164, P2 ;  /* 0x000000a41f1f7207 */ /* 0x000fe40001000000 */
[----:B------:R-:W-:Y:S02]  /*5280*/  PRMT R30, R25, 0x7771, RZ ;  /* 0x00007771191e7816 */ /* 0x000fe400000000ff */
[----:B------:R-:W-:-:S02]  /*5290*/  SEL R28, R28, R3, P2 ;  /* 0x000000031c1c7207 */ /* 0x000fc40001000000 */
[----:B------:R-:W-:Y:S02]  /*52a0*/  PRMT R174, R29, 0x7054, R174 ;  /* 0x000070541dae7816 */ /* 0x000fe400000000ae */
[----:B------:R-:W-:Y:S02]  /*52b0*/  PRMT R172, R31, 0x7054, R166 ;  /* 0x000070541fac7816 */ /* 0x000fe400000000a6 */
[----:B------:R-:W-:Y:S02]  /*52c0*/  SEL R29, R30, R165, P2 ;  /* 0x000000a51e1d7207 */ /* 0x000fe40001000000 */
[----:B------:R-:W-:Y:S02]  /*52d0*/  LOP3.LUT R28, R28, 0xffff, RZ, 0xc0, !PT ;  /* 0x0000ffff1c1c7812 */ /* 0x000fe400078ec0ff */
[C---:B------:R-:W-:Y:S02]  /*52e0*/  PRMT R166, R24.reuse, 0x7770, RZ ;  /* 0x0000777018a67816 */ /* 0x040fe400000000ff */
[----:B------:R-:W-:-:S02]  /*52f0*/  PRMT R30, R24, 0x7771, RZ ;  /* 0x00007771181e7816 */ /* 0x000fc400000000ff */
[----:B------:R-:W-:Y:S02]  /*5300*/  PRMT R28, R29, 0x7604, R28 ;  /* 0x000076041d1c7816 */ /* 0x000fe4000000001c */
[----:B------:R-:W-:Y:S02]  /*5310*/  SEL R166, R166, R3, P2 ;  /* 0x00000003a6a67207 */ /* 0x000fe40001000000 */
[----:B------:R-:W-:Y:S02]  /*5320*/  SEL R29, R30, R165, P2 ;  /* 0x000000a51e1d7207 */ /* 0x000fe40001000000 */
[----:B------:R-:W-:Y:S02]  /*5330*/  PRMT R30, R26, 0x7770, RZ ;  /* 0x000077701a1e7816 */ /* 0x000fe400000000ff */
[----:B------:R-:W-:Y:S02]  /*5340*/  LOP3.LUT R166, R166, 0xffff, RZ, 0xc0, !PT ;  /* 0x0000ffffa6a67812 */ /* 0x000fe400078ec0ff */
[----:B------:R-:W-:-:S02]  /*5350*/  SEL R30, R30, R3, P2 ;  /* 0x000000031e1e7207 */ /* 0x000fc40001000000 */
[----:B------:R-:W-:Y:S02]  /*5360*/  PRMT R166, R29, 0x7604, R166 ;  /* 0x000076041da67816 */ /* 0x000fe400000000a6 */
[-C--:B------:R-:W-:Y:S02]  /*5370*/  SEL R29, R168, R165.reuse, P2 ;  /* 0x000000a5a81d7207 */ /* 0x080fe40001000000 */
[----:B------:R-:W-:Y:S02]  /*5380*/  LOP3.LUT R30, R30, 0xffff, RZ, 0xc0, !PT ;  /* 0x0000ffff1e1e7812 */ /* 0x000fe400078ec0ff */
[----:B------:R-:W-:Y:S02]  /*5390*/  SEL R31, R224, R165, P2 ;  /* 0x000000a5e01f7207 */ /* 0x000fe40001000000 */
[----:B------:R-:W-:Y:S02]  /*53a0*/  LOP3.LUT R222, R222, 0xffff, RZ, 0xc0, !PT ;  /* 0x0000ffffdede7812 */ /* 0x000fe400078ec0ff */
[----:B------:R-:W-:-:S02]  /*53b0*/  PRMT R30, R29, 0x7604, R30 ;  /* 0x000076041d1e7816 */ /* 0x000fc4000000001e */
[----:B------:R-:W-:Y:S02]  /*53c0*/  PRMT R170, R23, 0x7770, RZ ;  /* 0x0000777017aa7816 */ /* 0x000fe400000000ff */
[----:B------:R-:W-:Y:S02]  /*53d0*/  PRMT R29, R25, 0x7772, RZ ;  /* 0x00007772191d7816 */ /* 0x000fe400000000ff */
[----:B------:R-:W-:Y:S02]  /*53e0*/  SEL R167, R167, R164, P2 ;  /* 0x000000a4a7a77207 */ /* 0x000fe40001000000 */
[----:B------:R-:W-:Y:S02]  /*53f0*/  PRMT R222, R31, 0x7604, R222 ;  /* 0x000076041fde7816 */ /* 0x000fe400000000de */
[----:B------:R-:W-:Y:S02]  /*5400*/  SEL R170, R170, R3, P2 ;  /* 0x00000003aaaa7207 */ /* 0x000fe40001000000 */
[----:B------:R-:W-:-:S02]  /*5410*/  PRMT R31, R24, 0x7772, RZ ;  /* 0x00007772181f7816 */ /* 0x000fc400000000ff */
[-C--:B------:R-:W-:Y:S02]  /*5420*/  SEL R29, R29, R164.reuse, P2 ;  /* 0x000000a41d1d7207 */ /* 0x080fe40001000000 */
[----:B------:R-:W-:Y:S02]  /*5430*/  PRMT R176, R167, 0x7054, R176 ;  /* 0x00007054a7b07816 */ /* 0x000fe400000000b0 */
[----:B------:R-:W-:Y:S02]  /*5440*/  LOP3.LUT R170, R170, 0xffff, RZ, 0xc0, !PT ;  /* 0x0000ffffaaaa7812 */ /* 0x000fe400078ec0ff */
[----:B------:R-:W-:Y:S02]  /*5450*/  PRMT R167, R23, 0x7772, RZ ;  /* 0x0000777217a77816 */ /* 0x000fe400000000ff */
[----:B------:R-:W-:Y:S02]  /*5460*/  SEL R31, R31, R164, P2 ;  /* 0x000000a41f1f7207 */ /* 0x000fe40001000000 */
[----:B------:R-:W-:-:S02]  /*5470*/  PRMT R169, R29, 0x7054, R28 ;  /* 0x000070541da97816 */ /* 0x000fc4000000001c */
[----:B------:R-:W-:Y:S02]  /*5480*/  PRMT R29, R26, 0x7772, RZ ;  /* 0x000077721a1d7816 */ /* 0x000fe400000000ff */
[----:B------:R-:W-:Y:S02]  /*5490*/  PRMT R170, R221, 0x7604, R170 ;  /* 0x00007604ddaa7816 */ /* 0x000fe400000000aa */
[-C--:B------:R-:W-:Y:S02]  /*54a0*/  SEL R167, R167, R164.reuse, P2 ;  /* 0x000000a4a7a77207 */ /* 0x080fe40001000000 */
[----:B------:R-:W-:Y:S02]  /*54b0*/  PRMT R168, R31, 0x7054, R166 ;  /* 0x000070541fa87816 */ /* 0x000fe400000000a6 */
[----:B------:R-:W-:Y:S02]  /*54c0*/  PRMT R31, R27, 0x7772, RZ ;  /* 0x000077721b1f7816 */ /* 0x000fe400000000ff */
[----:B------:R-:W-:-:S02]  /*54d0*/  SEL R29, R29, R164, P2 ;  /* 0x000000a41d1d7207 */ /* 0x000fc40001000000 */
[----:B--2---:R-:W-:Y:S02]  /*54e0*/  PRMT R28, R112, 0x7770, RZ ;  /* 0x00007770701c7816 */ /* 0x004fe400000000ff */
[----:B------:R-:W-:Y:S02]  /*54f0*/  PRMT R224, R113, 0x7771, RZ ;  /* 0x0000777171e07816 */ /* 0x000fe400000000ff */
[----:B------:R-:W-:Y:S02]  /*5500*/  PRMT R170, R167, 0x7054, R170 ;  /* 0x00007054a7aa7816 */ /* 0x000fe400000000aa */
[----:B------:R-:W-:Y:S02]  /*5510*/  SEL R31, R31, R164, P2 ;  /* 0x000000a41f1f7207 */ /* 0x000fe40001000000 */
[----:B------:R-:W-:Y:S02]  /*5520*/  PRMT R167, R29, 0x7054, R30 ;  /* 0x000070541da77816 */ /* 0x000fe4000000001e */
[----:B------:R-:W-:-:S02]  /*5530*/  SEL R28, R28, R3, P2 ;  /* 0x000000031c1c7207 */ /* 0x000fc40001000000 */
[----:B------:R-:W-:Y:S02]  /*5540*/  PRMT R30, R112, 0x7771, RZ ;  /* 0x00007771701e7816 */ /* 0x000fe400000000ff */
[-C--:B------:R-:W-:Y:S02]  /*5550*/  SEL R29, R224, R165.reuse, P2 ;  /* 0x000000a5e01d7207 */ /* 0x080fe40001000000 */
[----:B------:R-:W-:Y:S02]  /*5560*/  PRMT R224, R115, 0x7770, RZ ;  /* 0x0000777073e07816 */ /* 0x000fe400000000ff */
[----:B------:R-:W-:Y:S02]  /*5570*/  PRMT R166, R31, 0x7054, R222 ;  /* 0x000070541fa67816 */ /* 0x000fe400000000de */
[----:B------:R-:W-:Y:S02]  /*5580*/  PRMT R222, R113, 0x7770, RZ ;  /* 0x0000777071de7816 */ /* 0x000fe400000000ff */
[----:B------:R-:W-:-:S02]  /*5590*/  SEL R31, R30, R165, P2 ;  /* 0x000000a51e1f7207 */ /* 0x000fc40001000000 */
[----:B------:R-:W-:Y:S02]  /*55a0*/  LOP3.LUT R28, R28, 0xffff, RZ, 0xc0, !PT ;  /* 0x0000ffff1c1c7812 */ /* 0x000fe400078ec0ff */
[----:B------:R-:W-:Y:S02]  /*55b0*/  PRMT R226, R115, 0x7771, RZ ;  /* 0x0000777173e27816 */ /* 0x000fe400000000ff */
[-C--:B------:R-:W-:Y:S02]  /*55c0*/  SEL R224, R224, R3.reuse, P2 ;  /* 0x00000003e0e07207 */ /* 0x080fe40001000000 */
[----:B------:R-:W-:Y:S02]  /*55d0*/  SEL R222, R222, R3, P2 ;  /* 0x00000003dede7207 */ /* 0x000fe40001000000 */
[----:B------:R-:W-:Y:S02]  /*55e0*/  PRMT R31, R31, 0x7604, R28 ;  /* 0x000076041f1f7816 */ /* 0x000fe4000000001c */
[----:B------:R-:W-:-:S02]  /*55f0*/  PRMT R28, R114, 0x7770, RZ ;  /* 0x00007770721c7816 */ /* 0x000fc400000000ff */
[----:B------:R-:W-:Y:S02]  /*5600*/  SEL R221, R226, R165, P2 ;  /* 0x000000a5e2dd7207 */ /* 0x000fe40001000000 */
[----:B------:R-:W-:Y:S02]  /*5610*/  LOP3.LUT R224, R224, 0xffff, RZ, 0xc0, !PT ;  /* 0x0000ffffe0e07812 */ /* 0x000fe400078ec0ff */
[----:B------:R-:W-:Y:S02]  /*5620*/  LOP3.LUT R30, R222, 0xffff, RZ, 0xc0, !PT ;  /* 0x0000ffffde1e7812 */ /* 0x000fe400078ec0ff */
[----:B------:R-:W-:Y:S02]  /*5630*/  SEL R28, R28, R3, P2 ;  /* 0x000000031c1c7207 */ /* 0x000fe40001000000 */
[----:B------:R-:W-:Y:S02]  /*5640*/  PRMT R222, R114, 0x7771, RZ ;  /* 0x0000777172de7816 */ /* 0x000fe400000000ff */
[----:B------:R-:W-:-:S02]  /*5650*/  PRMT R224, R221, 0x7604, R224 ;  /* 0x00007604dde07816 */ /* 0x000fc400000000e0 */
[----:B------:R-:W-:Y:S02]  /*5660*/  PRMT R221, R113, 0x7772, RZ ;  /* 0x0000777271dd7816 */ /* 0x000fe400000000ff */
[----:B------:R-:W-:Y:S02]  /*5670*/  PRMT R30, R29, 0x7604, R30 ;  /* 0x000076041d1e7816 */ /* 0x000fe4000000001e */
[----:B------:R-:W-:Y:S02]  /*5680*/  SEL R29, R222, R165, P2 ;  /* 0x000000a5de1d7207 */ /* 0x000fe40001000000 */
[----:B------:R-:W-:Y:S02]  /*5690*/  LOP3.LUT R28, R28, 0xffff, RZ, 0xc0, !PT ;  /* 0x0000ffff1c1c7812 */ /* 0x000fe400078ec0ff */
[----:B------:R-:W-:Y:S02]  /*56a0*/  SEL R221, R221, R164, P2 ;  /* 0x000000a4dddd7207 */ /* 0x000fe40001000000 */
[----:B------:R-:W-:-:S02]  /*56b0*/  PRMT R222, R29, 0x7604, R28 ;  /* 0x000076041dde7816 */ /* 0x000fc4000000001c */
[----:B------:R-:W-:Y:S02]  /*56c0*/  PRMT R29, R112, 0x7772, RZ ;  /* 0x00007772701d7816 */ /* 0x000fe400000000ff */
[----:B------:R-:W-:Y:S02]  /*56d0*/  PRMT R30, R221, 0x7054, R30 ;  /* 0x00007054dd1e7816 */ /* 0x000fe4000000001e */
[----:B------:R-:W-:Y:S02]  /*56e0*/  PRMT R221, R115, 0x7772, RZ ;  /* 0x0000777273dd7816 */ /* 0x000fe400000000ff */
[-C--:B------:R-:W-:Y:S02]  /*56f0*/  SEL R28, R29, R164.reuse, P2 ;  /* 0x000000a41d1c7207 */ /* 0x080fe40001000000 */
[----:B------:R-:W-:Y:S02]  /*5700*/  PRMT R29, R114, 0x7772, RZ ;  /* 0x00007772721d7816 */ /* 0x000fe400000000ff */
[----:B------:R-:W-:-:S02]  /*5710*/  SEL R221, R221, R164, P2 ;  /* 0x000000a4dddd7207 */ /* 0x000fc40001000000 */
[----:B------:R-:W-:Y:S02]  /*5720*/  PRMT R31, R28, 0x7054, R31 ;  /* 0x000070541c1f7816 */ /* 0x000fe4000000001f */
[----:B------:R-:W-:Y:S02]  /*5730*/  SEL R29, R29, R164, P2 ;  /* 0x000000a41d1d7207 */ /* 0x000fe40001000000 */
[----:B------:R-:W-:Y:S02]  /*5740*/  PRMT R28, R221, 0x7054, R224 ;  /* 0x00007054dd1c7816 */ /* 0x000fe400000000e0 */
[----:B---3--:R-:W-:Y:S02]  /*5750*/  PRMT R221, R120, 0x7770, RZ ;  /* 0x0000777078dd7816 */ /* 0x008fe400000000ff */
[----:B------:R-:W-:Y:S02]  /*5760*/  PRMT R29, R29, 0x7054, R222 ;  /* 0x000070541d1d7816 */ /* 0x000fe400000000de */
[----:B------:R-:W-:-:S02]  /*5770*/  PRMT R222, R115, 0x7773, RZ ;  /* 0x0000777373de7816 */ /* 0x000fc400000000ff */
[C---:B------:R-:W-:Y:S02]  /*5780*/  PRMT R115, R120.reuse, 0x7771, RZ ;  /* 0x0000777178737816 */ /* 0x040fe400000000ff */
[C---:B------:R-:W-:Y:S02]  /*5790*/  PRMT R223, R120.reuse, 0x7772, RZ ;  /* 0x0000777278df7816 */ /* 0x040fe400000000ff */
[----:B------:R-:W-:Y:S02]  /*57a0*/  PRMT R225, R120, 0x7773, RZ ;  /* 0x0000777378e17816 */ /* 0x000fe400000000ff */
[----:B------:R-:W-:Y:S02]  /*57b0*/  SEL R221, R221, R3, P2 ;  /* 0x00000003dddd7207 */ /* 0x000fe40001000000 */
[C---:B------:R-:W-:Y:S02]  /*57c0*/  PRMT R224, R121.reuse, 0x7770, RZ ;  /* 0x0000777079e07816 */ /* 0x040fe400000000ff */
[----:B------:R-:W-:-:S02]  /*57d0*/  PRMT R120, R121, 0x7771, RZ ;  /* 0x0000777179787816 */ /* 0x000fc400000000ff */
[C---:B------:R-:W-:Y:S02]  /*57e0*/  PRMT R226, R121.reuse, 0x7772, RZ ;  /* 0x0000777279e27816 */ /* 0x040fe400000000ff */
[----:B------:R-:W-:Y:S02]  /*57f0*/  PRMT R228, R121, 0x7773, RZ ;  /* 0x0000777379e47816 */ /* 0x000fe400000000ff */
[----:B------:R-:W-:Y:S02]  /*5800*/  PRMT R121, R122, 0x7770, RZ ;  /* 0x000077707a797816 */ /* 0x000fe400000000ff */
[----:B------:R-:W-:Y:S02]  /*5810*/  SEL R115, R115, R165, P2 ;  /* 0x000000a573737207 */ /* 0x000fe40001000000 */
[----:B------:R-:W-:Y:S02]  /*5820*/  LOP3.LUT R250, R221, 0xffff, RZ, 0xc0, !PT ;  /* 0x0000ffffddfa7812 */ /* 0x000fe400078ec0ff */
[----:B------:R-:W-:-:S02]  /*5830*/  SEL R224, R224, R3, P2 ;  /* 0x00000003e0e07207 */ /* 0x000fc40001000000 */
[----:B------:R-:W-:Y:S02]  /*5840*/  PRMT R227, R122, 0x7771, RZ ;  /* 0x000077717ae37816 */ /* 0x000fe400000000ff */
[----:B------:R-:W-:Y:S02]  /*5850*/  SEL R121, R121, R3, P2 ;  /* 0x0000000379797207 */ /* 0x000fe40001000000 */
[----:B------:R-:W-:Y:S02]  /*5860*/  PRMT R250, R115, 0x7604, R250 ;  /* 0x0000760473fa7816 */ /* 0x000fe400000000fa */
[----:B------:R-:W-:Y:S02]  /*5870*/  PRMT R5, R5, 0x7773, RZ ;  /* 0x0000777305057816 */ /* 0x000fe400000000ff */
[----:B------:R-:W-:Y:S02]  /*5880*/  PRMT R4, R4, 0x7773, RZ ;  /* 0x0000777304047816 */ /* 0x000fe400000000ff */
[----:B------:R-:W-:-:S02]  /*5890*/  PRMT R6, R6, 0x7773, RZ ;  /* 0x0000777306067816 */ /* 0x000fc400000000ff */
[----:B------:R-:W-:Y:S02]  /*58a0*/  PRMT R7, R7, 0x7773, RZ ;  /* 0x0000777307077816 */ /* 0x000fe400000000ff */
[----:B------:R-:W-:Y:S02]  /*58b0*/  SEL R120, R120, R165, P2 ;  /* 0x000000a578787207 */ /* 0x000fe40001000000 */
[----:B------:R-:W-:Y:S02]  /*58c0*/  LOP3.LUT R115, R224, 0xffff, RZ, 0xc0, !PT ;  /* 0x0000ffffe0737812 */ /* 0x000fe400078ec0ff */
[----:B------:R-:W-:Y:S02]  /*58d0*/  PRMT R9, R9, 0x7773, RZ ;  /* 0x0000777309097816 */ /* 0x000fe400000000ff */
[----:B------:R-:W-:Y:S02]  /*58e0*/  PRMT R8, R8, 0x7773, RZ ;  /* 0x0000777308087816 */ /* 0x000fe400000000ff */
[----:B------:R-:W-:-:S02]  /*58f0*/  PRMT R10, R10, 0x7773, RZ ;  /* 0x000077730a0a7816 */ /* 0x000fc400000000ff */
[----:B------:R-:W-:Y:S02]  /*5900*/  PRMT R11, R11, 0x7773, RZ ;  /* 0x000077730b0b7816 */ /* 0x000fe400000000ff */
[----:B------:R-:W-:Y:S02]  /*5910*/  SEL R227, R227, R165, P2 ;  /* 0x000000a5e3e37207 */ /* 0x000fe40001000000 */
[----:B------:R-:W-:Y:S02]  /*5920*/  LOP3.LUT R224, R121, 0xffff, RZ, 0xc0, !PT ;  /* 0x0000ffff79e07812 */ /* 0x000fe400078ec0ff */
[----:B------:R-:W-:Y:S02]  /*5930*/  @P2 PRMT R3, R123, 0x7770, RZ ;  /* 0x000077707b032816 */ /* 0x000fe400000000ff */
[-C--:B------:R-:W-:Y:S02]  /*5940*/  SEL R5, R5, R2.reuse, P2 ;  /* 0x0000000205057207 */ /* 0x080fe40001000000 */
[----:B------:R-:W-:-:S02]  /*5950*/  SEL R4, R4, R2, P2 ;  /* 0x0000000204047207 */ /* 0x000fc40001000000 */
[-C--:B------:R-:W-:Y:S02]  /*5960*/  SEL R6, R6, R2.reuse, P2 ;  /* 0x0000000206067207 */ /* 0x080fe40001000000 */
[-C--:B------:R-:W-:Y:S02]  /*5970*/  SEL R7, R7, R2.reuse, P2 ;  /* 0x0000000207077207 */ /* 0x080fe40001000000 */
[----:B------:R-:W-:Y:S02]  /*5980*/  PRMT R115, R120, 0x7604, R115 ;  /* 0x0000760478737816 */ /* 0x000fe40000000073 */
[----:B------:R-:W-:Y:S02]  /*5990*/  PRMT R229, R122, 0x7772, RZ ;  /* 0x000077727ae57816 */ /* 0x000fe400000000ff */
[-C--:B------:R-:W-:Y:S02]  /*59a0*/  SEL R9, R9, R2.reuse, P2 ;  /* 0x0000000209097207 */ /* 0x080fe40001000000 */
[----:B------:R-:W-:-:S02]  /*59b0*/  SEL R8, R8, R2, P2 ;  /* 0x0000000208087207 */ /* 0x000fc40001000000 */
[-C--:B------:R-:W-:Y:S02]  /*59c0*/  SEL R10, R10, R2.reuse, P2 ;  /* 0x000000020a0a7207 */ /* 0x080fe40001000000 */
[----:B------:R-:W-:Y:S02]  /*59d0*/  SEL R11, R11, R2, P2 ;  /* 0x000000020b0b7207 */ /* 0x000fe40001000000 */
[----:B------:R-:W-:Y:S02]  /*59e0*/  PRMT R120, R227, 0x7604, R224 ;  /* 0x00007604e3787816 */ /* 0x000fe400000000e0 */
[----:B------:R-:W-:Y:S02]  /*59f0*/  PRMT R13, R13, 0x7773, RZ ;  /* 0x000077730d0d7816 */ /* 0x000fe400000000ff */
[----:B------:R-:W-:Y:S02]  /*5a00*/  PRMT R12, R12, 0x7773, RZ ;  /* 0x000077730c0c7816 */ /* 0x000fe400000000ff */
[----:B------:R-:W-:-:S02]  /*5a10*/  PRMT R14, R14, 0x7773, RZ ;  /* 0x000077730e0e7816 */ /* 0x000fc400000000ff */
[----:B------:R-:W-:Y:S02]  /*5a20*/  PRMT R15, R15, 0x7773, RZ ;  /* 0x000077730f0f7816 */ /* 0x000fe400000000ff */
[----:B------:R-:W-:Y:S02]  /*5a30*/  @P2 PRMT R165, R123, 0x7771, RZ ;  /* 0x000077717ba52816 */ /* 0x000fe400000000ff */
[----:B------:R-:W-:Y:S02]  /*5a40*/  LOP3.LUT R224, R3, 0xffff, RZ, 0xc0, !PT ;  /* 0x0000ffff03e07812 */ /* 0x000fe400078ec0ff */
[----:B------:R-:W-:Y:S02]  /*5a50*/  PRMT R21, R21, 0x7773, RZ ;  /* 0x0000777315157816 */ /* 0x000fe400000000ff */
[----:B------:R-:W-:Y:S02]  /*5a60*/  PRMT R20, R20, 0x7773, RZ ;  /* 0x0000777314147816 */ /* 0x000fe400000000ff */
[----:B------:R-:W-:-:S02]  /*5a70*/  PRMT R22, R22, 0x7773, RZ ;  /* 0x0000777316167816 */ /* 0x000fc400000000ff */
[----:B------:R-:W-:Y:S02]  /*5a80*/  PRMT R23, R23, 0x7773, RZ ;  /* 0x0000777317177816 */ /* 0x000fe400000000ff */
[----:B------:R-:W-:Y:S02]  /*5a90*/  PRMT R25, R25, 0x7773, RZ ;  /* 0x0000777319197816 */ /* 0x000fe400000000ff */
[----:B------:R-:W-:Y:S02]  /*5aa0*/  PRMT R24, R24, 0x7773, RZ ;  /* 0x0000777318187816 */ /* 0x000fe400000000ff */
[----:B------:R-:W-:Y:S02]  /*5ab0*/  PRMT R26, R26, 0x7773, RZ ;  /* 0x000077731a1a7816 */ /* 0x000fe400000000ff */
[----:B------:R-:W-:Y:S02]  /*5ac0*/  PRMT R27, R27, 0x7773, RZ ;  /* 0x000077731b1b7816 */ /* 0x000fe400000000ff */
[----:B------:R-:W-:-:S02]  /*5ad0*/  PRMT R5, R5, 0x654, R191 ;  /* 0x0000065405057816 */ /* 0x000fc400000000bf */
[----:B------:R-:W-:Y:S02]  /*5ae0*/  PRMT R4, R4, 0x654, R190 ;  /* 0x0000065404047816 */ /* 0x000fe400000000be */
[----:B------:R-:W-:Y:S02]  /*5af0*/  PRMT R6, R6, 0x654, R189 ;  /* 0x0000065406067816 */ /* 0x000fe400000000bd */
[----:B------:R-:W-:Y:S02]  /*5b00*/  PRMT R7, R7, 0x654, R188 ;  /* 0x0000065407077816 */ /* 0x000fe400000000bc */
[----:B------:R-:W-:Y:S02]  /*5b10*/  PRMT R112, R112, 0x7773, RZ ;  /* 0x0000777370707816 */ /* 0x000fe400000000ff */
[----:B------:R-:W-:Y:S01]  /*5b20*/  PRMT R113, R113, 0x7773, RZ ;  /* 0x0000777371717816 */ /* 0x000fe200000000ff */
[----:B------:R1:W-:Y:S01]  /*5b30*/  STS.128 [R187+0x1c000], R4 ;  /* 0x01c00004bb007388 */ /* 0x0003e20000000c00 */
[----:B------:R-:W-:-:S02]  /*5b40*/  PRMT R114, R114, 0x7773, RZ ;  /* 0x0000777372727816 */ /* 0x000fc400000000ff */
[----:B------:R-:W-:Y:S02]  /*5b50*/  PRMT R122, R122, 0x7773, RZ ;  /* 0x000077737a7a7816 */ /* 0x000fe400000000ff */
[-C--:B------:R-:W-:Y:S02]  /*5b60*/  SEL R223, R223, R164.reuse, P2 ;  /* 0x000000a4dfdf7207 */ /* 0x080fe40001000000 */
[-C--:B------:R-:W-:Y:S02]  /*5b70*/  SEL R226, R226, R164.reuse, P2 ;  /* 0x000000a4e2e27207 */ /* 0x080fe40001000000 */
[----:B------:R-:W-:Y:S02]  /*5b80*/  SEL R229, R229, R164, P2 ;  /* 0x000000a4e5e57207 */ /* 0x000fe40001000000 */
[----:B------:R-:W-:Y:S02]  /*5b90*/  PRMT R9, R9, 0x654, R181 ;  /* 0x0000065409097816 */ /* 0x000fe400000000b5 */
[----:B------:R-:W-:-:S02]  /*5ba0*/  PRMT R8, R8, 0x654, R180 ;  /* 0x0000065408087816 */ /* 0x000fc400000000b4 */
[----:B------:R-:W-:Y:S02]  /*5bb0*/  PRMT R10, R10, 0x654, R179 ;  /* 0x000006540a0a7816 */ /* 0x000fe400000000b3 */
[----:B------:R-:W-:Y:S02]  /*5bc0*/  PRMT R11, R11, 0x654, R178 ;  /* 0x000006540b0b7816 */ /* 0x000fe400000000b2 */
[-C--:B------:R-:W-:Y:S02]  /*5bd0*/  SEL R13, R13, R2.reuse, P2 ;  /* 0x000000020d0d7207 */ /* 0x080fe40001000000 */
[-C--:B------:R-:W-:Y:S01]  /*5be0*/  SEL R12, R12, R2.reuse, P2 ;  /* 0x000000020c0c7207 */ /* 0x080fe20001000000 */
[----:B------:R2:W-:Y:S01]  /*5bf0*/  STS.128 [R186+0x1c000], R8 ;  /* 0x01c00008ba007388 */ /* 0x0005e20000000c00 */
[-C--:B------:R-:W-:Y:S02]  /*5c00*/  SEL R14, R14, R2.reuse, P2 ;  /* 0x000000020e0e7207 */ /* 0x080fe40001000000 */
[----:B------:R-:W-:-:S02]  /*5c10*/  SEL R15, R15, R2, P2 ;  /* 0x000000020f0f7207 */ /* 0x000fc40001000000 */
[----:B------:R-:W-:Y:S02]  /*5c20*/  @P2 PRMT R164, R123, 0x7772, RZ ;  /* 0x000077727ba42816 */ /* 0x000fe400000000ff */
[----:B------:R-:W-:Y:S02]  /*5c30*/  PRMT R165, R165, 0x7604, R224 ;  /* 0x00007604a5a57816 */ /* 0x000fe400000000e0 */
[-C--:B------:R-:W-:Y:S02]  /*5c40*/  SEL R21, R21, R2.reuse, P2 ;  /* 0x0000000215157207 */ /* 0x080fe40001000000 */
[-C--:B------:R-:W-:Y:S02]  /*5c50*/  SEL R20, R20, R2.reuse, P2 ;  /* 0x0000000214147207 */ /* 0x080fe40001000000 */
[-C--:B------:R-:W-:Y:S02]  /*5c60*/  SEL R22, R22, R2.reuse, P2 ;  /* 0x0000000216167207 */ /* 0x080fe40001000000 */
[----:B------:R-:W-:-:S02]  /*5c70*/  SEL R23, R23, R2, P2 ;  /* 0x0000000217177207 */ /* 0x000fc40001000000 */
[-C--:B------:R-:W-:Y:S02]  /*5c80*/  SEL R25, R25, R2.reuse, P2 ;  /* 0x0000000219197207 */ /* 0x080fe40001000000 */
[-C--:B------:R-:W-:Y:S02]  /*5c90*/  SEL R24, R24, R2.reuse, P2 ;  /* 0x0000000218187207 */ /* 0x080fe40001000000 */
        /* <DEDUP_REMOVED lines=8> */
[----:B------:R-:W-:Y:S02]  /*5d20*/  SEL R122, R122, R2, P2 ;  /* 0x000000027a7a7207 */ /* 0x000fe40001000000 */
[----:B------:R-:W-:-:S02]  /*5d30*/  @P2 PRMT R2, R123, 0x7773, RZ ;  /* 0x000077737b022816 */ /* 0x000fc400000000ff */
[----:B------:R-:W-:Y:S02]  /*5d40*/  PRMT R3, R223, 0x7054, R250 ;  /* 0x00007054df037816 */ /* 0x000fe400000000fa */
[----:B------:R-:W-:Y:S02]  /*5d50*/  PRMT R115, R226, 0x7054, R115 ;  /* 0x00007054e2737816 */ /* 0x000fe40000000073 */
[----:B------:R-:W-:Y:S02]  /*5d60*/  PRMT R229, R229, 0x7054, R120 ;  /* 0x00007054e5e57816 */ /* 0x000fe40000000078 */
[----:B------:R-:W-:Y:S02]  /*5d70*/  PRMT R165, R164, 0x7054, R165 ;  /* 0x00007054a4a57816 */ /* 0x000fe400000000a5 */
[----:B-1----:R-:W-:Y:S02]  /*5d80*/  PRMT R5, R13, 0x654, R177 ;  /* 0x000006540d057816 */ /* 0x002fe400000000b1 */
[----:B------:R-:W-:-:S02]  /*5d90*/  PRMT R4, R12, 0x654, R175 ;  /* 0x000006540c047816 */ /* 0x000fc400000000af */
[----:B------:R-:W-:Y:S02]  /*5da0*/  PRMT R6, R14, 0x654, R173 ;  /* 0x000006540e067816 */ /* 0x000fe400000000ad */
[----:B------:R-:W-:Y:S02]  /*5db0*/  PRMT R7, R15, 0x654, R171 ;  /* 0x000006540f077816 */ /* 0x000fe400000000ab */
[----:B--2---:R-:W-:Y:S02]  /*5dc0*/  PRMT R9, R21, 0x654, R176 ;  /* 0x0000065415097816 */ /* 0x004fe400000000b0 */
[----:B------:R-:W-:Y:S01]  /*5dd0*/  PRMT R8, R20, 0x654, R174 ;  /* 0x0000065414087816 */ /* 0x000fe200000000ae */
[----:B------:R-:W-:Y:S01]  /*5de0*/  STS.128 [R185+0x1c000], R4 ;  /* 0x01c00004b9007388 */ /* 0x000fe20000000c00 */
[----:B------:R-:W-:Y:S02]  /*5df0*/  PRMT R10, R22, 0x654, R172 ;  /* 0x00000654160a7816 */ /* 0x000fe400000000ac */
[----:B------:R-:W-:-:S02]  /*5e00*/  PRMT R11, R23, 0x654, R170 ;  /* 0x00000654170b7816 */ /* 0x000fc400000000aa */
[----:B------:R-:W-:Y:S02]  /*5e10*/  PRMT R13, R25, 0x654, R169 ;  /* 0x00000654190d7816 */ /* 0x000fe400000000a9 */
[----:B------:R-:W-:Y:S01]  /*5e20*/  PRMT R12, R24, 0x654, R168 ;  /* 0x00000654180c7816 */ /* 0x000fe200000000a8 */
[----:B------:R-:W-:Y:S01]  /*5e30*/  STS.128 [R184+0x1c000], R8 ;  /* 0x01c00008b8007388 */ /* 0x000fe20000000c00 */
[----:B------:R-:W-:Y:S02]  /*5e40*/  PRMT R14, R26, 0x654, R167 ;  /* 0x000006541a0e7816 */ /* 0x000fe400000000a7 */
        /* <DEDUP_REMOVED lines=10> */
[----:B------:R-:W-:Y:S02]  /*5ef0*/  PRMT R27, R2, 0x654, R165 ;  /* 0x00000654021b7816 */ /* 0x000fe400000000a5 */
[----:B------:R-:W-:Y:S01]  /*5f00*/  PLOP3.LUT P2, PT, PT, PT, UP0, 0x80, 0x0 ;  /* 0x000000000000781c */ /* 0x000fe20003f4f008 */
[----:B------:R-:W-:-:S02]  /*5f10*/  UISETP.GE.AND UP0, UPT, UR11, 0x3, UPT ;  /* 0x000000030b00788c */ /* 0x000fc4000bf06270 */
[----:B------:R-:W-:Y:S02]  /*5f20*/  STS.128 [R0+0x1c000], R24 ;  /* 0x01c0001800007388 */ /* 0x000fe40000000c00 */
[----:B------:R-:W-:Y:S02]  /*5f30*/  USEL UR11, UR11, URZ, !UP0 ;  /* 0x0000003f0b0b7287 */ /* 0x000fe4000c000000 */
[----:B------:R-:W-:Y:S01]  /*5f40*/  BAR.SYNC.DEFER_BLOCKING 0x0 ;  /* 0x0000000000007b1d */ /* 0x000fe20000010000 */
[----:B------:R-:W-:-:S04]  /*5f50*/  UISETP.GE.AND UP0, UPT, UR4, 0x3, UPT ;  /* 0x000000030400788c */ /* 0x000fc8000bf06270 */
[----:B------:R-:W-:-:S04]  /*5f60*/  USEL UR4, UR4, URZ, !UP0 ;  /* 0x0000003f04047287 */ /* 0x000fc8000c000000 */
[----:B------:R-:W-:-:S04]  /*5f70*/  USHF.L.U32 UR5, UR4, 0xe, URZ ;  /* 0x0000000e04057899 */ /* 0x000fc8000800063f */
[----:B------:R-:W-:Y:S01]  /*5f80*/  UIADD3 UR16, UR5, 0xc000, URZ ;  /* 0x0000c00005107890 */ /* 0x000fe2000fffe03f */
[----:B------:R-:W1:Y:S04]  /*5f90*/  LDSM.16.M88.4 R120, [R200+0x18000] ;  /* 0x01800000c878783b */ /* 0x000e680000000200 */
[----:B------:R-:W2:Y:S04]  /*5fa0*/  LDSM.16.M88.4 R24, [R196+0x1d000] ;  /* 0x01d00000c418783b */ /* 0x000ea80000000200 */
[----:B------:R-:W3:Y:S04]  /*5fb0*/  LDSM.16.M88.4 R112, [R196+0x1c000] ;  /* 0x01c00000c470783b */ /* 0x000ee80000000200 */
[----:B------:R-:W4:Y:S04]  /*5fc0*/  LDSM.16.M88.4 R20, [R196+0x1e000] ;  /* 0x01e00000c414783b */ /* 0x000f280000000200 */
[----:B------:R-:W4:Y:S04]  /*5fd0*/  LDSM.16.M88.4 R8, [R196+0x1f000] ;  /* 0x01f00000c408783b */ /* 0x000f280000000200 */
[----:B------:R-:W4:Y:S04]  /*5fe0*/  LDSM.16.M88.4 R4, [R200+0x19000] ;  /* 0x01900000c804783b */ /* 0x000f280000000200 */
[----:B------:R-:W4:Y:S01]  /*5ff0*/  LDSM.16.M88.4 R12, [R200+0x1a000] ;  /* 0x01a00000c80c783b */ /* 0x000f220000000200 */
[----:B-1----:R-:W-:-:S02]  /*6000*/  PRMT R176, RZ, 0x5140, R120 ;  /* 0x00005140ffb07816 */ /* 0x002fc40000000078 */
[----:B------:R-:W-:Y:S02]  /*6010*/  PRMT R178, RZ, 0x7362, R120 ;  /* 0x00007362ffb27816 */ /* 0x000fe40000000078 */
[--C-:B------:R-:W-:Y:S02]  /*6020*/  PRMT R177, RZ, 0x5140, R121.reuse ;  /* 0x00005140ffb17816 */ /* 0x100fe40000000079 */
[----:B------:R-:W-:Y:S02]  /*6030*/  PRMT R179, RZ, 0x7362, R121 ;  /* 0x00007362ffb37816 */ /* 0x000fe40000000079 */
[--C-:B--2---:R-:W-:Y:S02]  /*6040*/  PRMT R172, RZ, 0x5140, R24.reuse ;  /* 0x00005140ffac7816 */ /* 0x104fe40000000018 */
[----:B------:R-:W-:Y:S02]  /*6050*/  PRMT R173, RZ, 0x7362, R24 ;  /* 0x00007362ffad7816 */ /* 0x000fe40000000018 */
[----:B---3--:R-:W-:-:S02]  /*6060*/  PRMT R2, RZ, 0x5140, R112 ;  /* 0x00005140ff027816 */ /* 0x008fc40000000070 */
[----:B------:R-:W-:Y:S02]  /*6070*/  PRMT R3, RZ, 0x7362, R112 ;  /* 0x00007362ff037816 */ /* 0x000fe40000000070 */
[--C-:B------:R-:W-:Y:S01]  /*6080*/  PRMT R174, RZ, 0x5140, R114.reuse ;  /* 0x00005140ffae7816 */ /* 0x100fe20000000072 */
[C---:B------:R-:W-:Y:S01]  /*6090*/  HMMA.16816.F32 R28, R176.reuse, R172, R16 ;  /* 0x000000acb01c723c */ /* 0x040fe20000001810 */
[----:B------:R-:W1:Y:S01]  /*60a0*/  LDSM.16.M88.4 R16, [R200+0x1b000] ;  /* 0x01b00000c810783b */ /* 0x000e620000000200 */
[----:B------:R-:W-:Y:S02]  /*60b0*/  PRMT R175, RZ, 0x7362, R114 ;  /* 0x00007362ffaf7816 */ /* 0x000fe40000000072 */
[--C-:B------:R-:W-:Y:S02]  /*60c0*/  PRMT R170, RZ, 0x5140, R26.reuse ;  /* 0x00005140ffaa7816 */ /* 0x100fe4000000001a */
[----:B------:R-:W-:Y:S02]  /*60d0*/  PRMT R171, RZ, 0x7362, R26 ;  /* 0x00007362ffab7816 */ /* 0x000fe4000000001a */
[--C-:B----4-:R-:W-:Y:S01]  /*60e0*/  PRMT R166, RZ, 0x5140, R20.reuse ;  /* 0x00005140ffa67816 */ /* 0x110fe20000000014 */
[----:B------:R-:W-:Y:S01]  /*60f0*/  HMMA.16816.F32 R124, R176, R2, R124 ;  /* 0x00000002b07c723c */ /* 0x000fe2000000187c */
[----:B------:R-:W-:-:S02]  /*6100*/  PRMT R167, RZ, 0x7362, R20 ;  /* 0x00007362ffa77816 */ /* 0x000fc40000000014 */
[--C-:B------:R-:W-:Y:S02]  /*6110*/  PRMT R164, RZ, 0x5140, R22.reuse ;  /* 0x00005140ffa47816 */ /* 0x100fe40000000016 */
[----:B------:R-:W-:Y:S02]  /*6120*/  PRMT R165, RZ, 0x7362, R22 ;  /* 0x00007362ffa57816 */ /* 0x000fe40000000016 */
[--C-:B------:R-:W-:Y:S01]  /*6130*/  PRMT R120, RZ, 0x5140, R8.reuse ;  /* 0x00005140ff787816 */ /* 0x100fe20000000008 */
[----:B------:R-:W-:Y:S01]  /*6140*/  HMMA.16816.F32 R132, R176, R174, R132 ;  /* 0x000000aeb084723c */ /* 0x000fe20000001884 */
[----:B------:R-:W-:Y:S02]  /*6150*/  PRMT R121, RZ, 0x7362, R8 ;  /* 0x00007362ff797816 */ /* 0x000fe40000000008 */
[--C-:B------:R-:W-:Y:S02]  /*6160*/  PRMT R168, RZ, 0x5140, R10.reuse ;  /* 0x00005140ffa87816 */ /* 0x100fe4000000000a */
[----:B------:R-:W-:-:S02]  /*6170*/  PRMT R169, RZ, 0x7362, R10 ;  /* 0x00007362ffa97816 */ /* 0x000fc4000000000a */
[----:B------:R-:W-:Y:S01]  /*6180*/  PRMT R114, RZ, 0x5140, R115 ;  /* 0x00005140ff727816 */ /* 0x000fe20000000073 */
[C---:B------:R-:W-:Y:S01]  /*6190*/  HMMA.16816.F32 R140, R176.reuse, R170, R140 ;  /* 0x000000aab08c723c */ /* 0x040fe2000000188c */
[----:B------:R-:W-:Y:S02]  /*61a0*/  PRMT R24, RZ, 0x5140, R25 ;  /* 0x00005140ff187816 */ /* 0x000fe40000000019 */
[----:B------:R-:W-:Y:S02]  /*61b0*/  PRMT R115, RZ, 0x7362, R115 ;  /* 0x00007362ff737816 */ /* 0x000fe40000000073 */
[----:B------:R-:W-:Y:S02]  /*61c0*/  PRMT R25, RZ, 0x7362, R25 ;  /* 0x00007362ff197816 */ /* 0x000fe40000000019 */
[----:B------:R-:W-:Y:S01]  /*61d0*/  PRMT R112, RZ, 0x5140, R27 ;  /* 0x00005140ff707816 */ /* 0x000fe2000000001b */
[C---:B------:R-:W-:Y:S08]  /*61e0*/  HMMA.16816.F32 R148, R176.reuse, R166, R148 ;  /* 0x000000a6b094723c */ /* 0x040ff00000001894 */
[C---:B------:R-:W-:Y:S08]  /*61f0*/  HMMA.16816.F32 R152, R176.reuse, R164, R152 ;  /* 0x000000a4b098723c */ /* 0x040ff00000001898 */
[C---:B------:R-:W-:Y:S08]  /*6200*/  HMMA.16816.F32 R160, R176.reuse, R120, R160 ;  /* 0x00000078b0a0723c */ /* 0x040ff000000018a0 */
[----:B------:R-:W-:Y:S07]  /*6210*/  HMMA.16816.F32 R104, R176, R168, R104 ;  /* 0x000000a8b068723c */ /* 0x000fee0000001868 */
[----:B------:R-:W-:-:S02]  /*6220*/  PRMT R176, RZ, 0x5140, R4 ;  /* 0x00005140ffb07816 */ /* 0x000fc40000000004 */
[----:B------:R-:W-:Y:S02]  /*6230*/  PRMT R178, RZ, 0x7362, R4 ;  /* 0x00007362ffb27816 */ /* 0x000fe40000000004 */
[--C-:B------:R-:W-:Y:S02]  /*6240*/  PRMT R177, RZ, 0x5140, R5.reuse ;  /* 0x00005140ffb17816 */ /* 0x100fe40000000005 */
[----:B------:R-:W-:Y:S02]  /*6250*/  PRMT R179, RZ, 0x7362, R5 ;  /* 0x00007362ffb37816 */ /* 0x000fe40000000005 */
[--C-:B------:R-:W-:Y:S02]  /*6260*/  PRMT R4, RZ, 0x5140, R6.reuse ;  /* 0x00005140ff047816 */ /* 0x100fe40000000006 */
[--C-:B------:R-:W-:Y:S02]  /*6270*/  PRMT R5, RZ, 0x5140, R7.reuse ;  /* 0x00005140ff057816 */ /* 0x100fe40000000007 */
[----:B------:R-:W-:Y:S01]  /*6280*/  PRMT R6, RZ, 0x7362, R6 ;  /* 0x00007362ff067816 */ /* 0x000fe20000000006 */
[----:B------:R-:W-:Y:S01]  /*6290*/  HMMA.16816.F32 R100, R176, R2, R100 ;  /* 0x00000002b064723c */ /* 0x000fe20000001864 */
[----:B------:R-:W-:-:S07]  /*62a0*/  PRMT R7, RZ, 0x7362, R7 ;  /* 0x00007362ff077816 */ /* 0x000fce0000000007 */
[C---:B------:R-:W-:Y:S08]  /*62b0*/  HMMA.16816.F32 R96, R176.reuse, R174, R96 ;  /* 0x000000aeb060723c */ /* 0x040ff00000001860 */
[C---:B------:R-:W-:Y:S08]  /*62c0*/  HMMA.16816.F32 R92, R176.reuse, R172, R92 ;  /* 0x000000acb05c723c */ /* 0x040ff0000000185c */
[C---:B------:R-:W-:Y:S08]  /*62d0*/  HMMA.16816.F32 R88, R176.reuse, R170, R88 ;  /* 0x000000aab058723c */ /* 0x040ff00000001858 */
[C---:B------:R-:W-:Y:S08]  /*62e0*/  HMMA.16816.F32 R84, R176.reuse, R166, R84 ;  /* 0x000000a6b054723c */ /* 0x040ff00000001854 */
[C---:B------:R-:W-:Y:S08]  /*62f0*/  HMMA.16816.F32 R80, R176.reuse, R164, R80 ;  /* 0x000000a4b050723c */ /* 0x040ff00000001850 */
[C---:B------:R-:W-:Y:S08]  /*6300*/  HMMA.16816.F32 R76, R176.reuse, R120, R76 ;  /* 0x00000078b04c723c */ /* 0x040ff0000000184c */
[----:B------:R-:W-:Y:S07]  /*6310*/  HMMA.16816.F32 R72, R176, R168, R72 ;  /* 0x000000a8b048723c */ /* 0x000fee0000001848 */
[--C-:B------:R-:W-:Y:S01]  /*6320*/  PRMT R176, RZ, 0x5140, R12.reuse ;  /* 0x00005140ffb07816 */ /* 0x100fe2000000000c */
[----:B------:R-:W-:Y:S01]  /*6330*/  HMMA.16816.F32 R96, R4, R114, R96 ;  /* 0x000000720460723c */ /* 0x000fe20000001860 */
[----:B------:R-:W-:-:S02]  /*6340*/  PRMT R178, RZ, 0x7362, R12 ;  /* 0x00007362ffb27816 */ /* 0x000fc4000000000c */
[--C-:B------:R-:W-:Y:S02]  /*6350*/  PRMT R177, RZ, 0x5140, R13.reuse ;  /* 0x00005140ffb17816 */ /* 0x100fe4000000000d */
[----:B------:R-:W-:Y:S02]  /*6360*/  PRMT R179, RZ, 0x7362, R13 ;  /* 0x00007362ffb37816 */ /* 0x000fe4000000000d */
[--C-:B------:R-:W-:Y:S01]  /*6370*/  PRMT R12, RZ, 0x5140, R14.reuse ;  /* 0x00005140ff0c7816 */ /* 0x100fe2000000000e */
[----:B------:R-:W-:Y:S01]  /*6380*/  HMMA.16816.F32 R92, R4, R24, R92 ;  /* 0x00000018045c723c */ /* 0x000fe2000000185c */
[--C-:B------:R-:W-:Y:S02]  /*6390*/  PRMT R13, RZ, 0x5140, R15.reuse ;  /* 0x00005140ff0d7816 */ /* 0x100fe4000000000f */
[----:B------:R-:W-:Y:S02]  /*63a0*/  PRMT R14, RZ, 0x7362, R14 ;  /* 0x00007362ff0e7816 */ /* 0x000fe4000000000e */
[----:B------:R-:W-:-:S03]  /*63b0*/  PRMT R15, RZ, 0x7362, R15 ;  /* 0x00007362ff0f7816 */ /* 0x000fc6000000000f */
[C---:B------:R-:W-:Y:S08]  /*63c0*/  HMMA.16816.F32 R68, R176.reuse, R2, R68 ;  /* 0x00000002b044723c */ /* 0x040ff00000001844 */
[C---:B------:R-:W-:Y:S08]  /*63d0*/  HMMA.16816.F32 R64, R176.reuse, R174, R64 ;  /* 0x000000aeb040723c */ /* 0x040ff00000001840 */
[C---:B------:R-:W-:Y:S08]  /*63e0*/  HMMA.16816.F32 R60, R176.reuse, R172, R60 ;  /* 0x000000acb03c723c */ /* 0x040ff0000000183c */
[C---:B------:R-:W-:Y:S08]  /*63f0*/  HMMA.16816.F32 R56, R176.reuse, R170, R56 ;  /* 0x000000aab038723c */ /* 0x040ff00000001838 */
[C---:B------:R-:W-:Y:S08]  /*6400*/  HMMA.16816.F32 R52, R176.reuse, R166, R52 ;  /* 0x000000a6b034723c */ /* 0x040ff00000001834 */
[C---:B------:R-:W-:Y:S08]  /*6410*/  HMMA.16816.F32 R48, R176.reuse, R164, R48 ;  /* 0x000000a4b030723c */ /* 0x040ff00000001830 */
[C---:B------:R-:W-:Y:S08]  /*6420*/  HMMA.16816.F32 R44, R176.reuse, R120, R44 ;  /* 0x00000078b02c723c */ /* 0x040ff0000000182c */
[----:B------:R-:W-:Y:S07]  /*6430*/  HMMA.16816.F32 R40, R176, R168, R40 ;  /* 0x000000a8b028723c */ /* 0x000fee0000001828 */
[--C-:B-1----:R-:W-:Y:S01]  /*6440*/  PRMT R176, RZ, 0x5140, R16.reuse ;  /* 0x00005140ffb07816 */ /* 0x102fe20000000010 */
[----:B------:R-:W-:Y:S01]  /*6450*/  HMMA.16816.F32 R64, R12, R114, R64 ;  /* 0x000000720c40723c */ /* 0x000fe20000001840 */
[----:B------:R-:W-:-:S02]  /*6460*/  PRMT R178, RZ, 0x7362, R16 ;  /* 0x00007362ffb27816 */ /* 0x000fc40000000010 */
[--C-:B------:R-:W-:Y:S02]  /*6470*/  PRMT R177, RZ, 0x5140, R17.reuse ;  /* 0x00005140ffb17816 */ /* 0x100fe40000000011 */
[----:B------:R-:W-:Y:S02]  /*6480*/  PRMT R179, RZ, 0x7362, R17 ;  /* 0x00007362ffb37816 */ /* 0x000fe40000000011 */
[--C-:B------:R-:W-:Y:S01]  /*6490*/  PRMT R16, RZ, 0x5140, R113.reuse ;  /* 0x00005140ff107816 */ /* 0x100fe20000000071 */
[----:B------:R-:W-:Y:S01]  /*64a0*/  HMMA.16816.F32 R60, R12, R24, R60 ;  /* 0x000000180c3c723c */ /* 0x000fe2000000183c */
[----:B------:R-:W-:Y:S02]  /*64b0*/  PRMT R17, RZ, 0x7362, R113 ;  /* 0x00007362ff117816 */ /* 0x000fe40000000071 */
[----:B------:R-:W-:-:S05]  /*64c0*/  PRMT R113, RZ, 0x7362, R27 ;  /* 0x00007362ff717816 */ /* 0x000fca000000001b */
[C---:B------:R-:W-:Y:S07]  /*64d0*/  HMMA.16816.F32 R144, R176.reuse, R174, R144 ;  /* 0x000000aeb090723c */ /* 0x040fee0000001890 */
[----:B------:R-:W-:Y:S01]  /*64e0*/  PRMT R174, RZ, 0x7362, R122 ;  /* 0x00007362ffae7816 */ /* 0x000fe2000000007a */
[----:B------:R-:W-:Y:S01]  /*64f0*/  HMMA.16816.F32 R128, R176, R170, R128 ;  /* 0x000000aab080723c */ /* 0x000fe20000001880 */
[----:B------:R-:W-:-:S07]  /*6500*/  PRMT R175, RZ, 0x7362, R123 ;  /* 0x00007362ffaf7816 */ /* 0x000fce000000007b */
[C---:B------:R-:W-:Y:S08]  /*6510*/  HMMA.16816.F32 R32, R176.reuse, R166, R32 ;  /* 0x000000a6b020723c */ /* 0x040ff00000001820 */
[C---:B------:R-:W-:Y:S08]  /*6520*/  HMMA.16816.F32 R36, R176.reuse, R164, R36 ;  /* 0x000000a4b024723c */ /* 0x040ff00000001824 */
[C---:B------:R-:W-:Y:S07]  /*6530*/  HMMA.16816.F32 R156, R176.reuse, R2, R156 ;  /* 0x00000002b09c723c */ /* 0x040fee000000189c */
[--C-:B------:R-:W-:Y:S01]  /*6540*/  PRMT R2, RZ, 0x5140, R9.reuse ;  /* 0x00005140ff027816 */ /* 0x100fe20000000009 */
[----:B------:R-:W-:Y:S01]  /*6550*/  HMMA.16816.F32 R136, R176, R172, R136 ;  /* 0x000000acb088723c */ /* 0x000fe20000001888 */
[----:B------:R-:W-:-:S06]  /*6560*/  PRMT R3, RZ, 0x7362, R9 ;  /* 0x00007362ff037816 */ /* 0x000fcc0000000009 */
[----:B------:R-:W-:Y:S01]  /*6570*/  PRMT R172, RZ, 0x5140, R122 ;  /* 0x00005140ffac7816 */ /* 0x000fe2000000007a */
[----:B------:R-:W-:Y:S01]  /*6580*/  HMMA.16816.F32 R116, R176, R120, R116 ;  /* 0x00000078b074723c */ /* 0x000fe20000001874 */
[----:B------:R-:W-:-:S06]  /*6590*/  PRMT R173, RZ, 0x5140, R123 ;  /* 0x00005140ffad7816 */ /* 0x000fcc000000007b */
[--C-:B------:R-:W-:Y:S01]  /*65a0*/  PRMT R120, RZ, 0x5140, R11.reuse ;  /* 0x00005140ff787816 */ /* 0x100fe2000000000b */
[----:B------:R-:W-:Y:S01]  /*65b0*/  HMMA.16816.F32 R168, R176, R168, R108 ;  /* 0x000000a8b0a8723c */ /* 0x000fe2000000186c */
[----:B------:R-:W-:Y:S02]  /*65c0*/  PRMT R121, RZ, 0x7362, R11 ;  /* 0x00007362ff797816 */ /* 0x000fe4000000000b */
[----:B------:R-:W1:Y:S04]  /*65d0*/  LDSM.16.M88.4 R8, [R195+0x1c000] ;  /* 0x01c00000c308783b */ /* 0x000e680000000200 */
[--C-:B------:R-:W-:Y:S01]  /*65e0*/  PRMT R110, RZ, 0x5140, R21.reuse ;  /* 0x00005140ff6e7816 */ /* 0x100fe20000000015 */
[----:B------:R-:W-:Y:S01]  /*65f0*/  HMMA.16816.F32 R124, R172, R16, R124 ;  /* 0x00000010ac7c723c */ /* 0x000fe2000000187c */
[----:B------:R-:W-:-:S02]  /*6600*/  PRMT R111, RZ, 0x7362, R21 ;  /* 0x00007362ff6f7816 */ /* 0x000fc40000000015 */
[--C-:B------:R-:W-:Y:S02]  /*6610*/  PRMT R108, RZ, 0x5140, R23.reuse ;  /* 0x00005140ff6c7816 */ /* 0x100fe40000000017 */
[----:B------:R-:W-:-:S03]  /*6620*/  PRMT R109, RZ, 0x7362, R23 ;  /* 0x00007362ff6d7816 */ /* 0x000fc60000000017 */
[C---:B------:R-:W-:Y:S08]  /*6630*/  HMMA.16816.F32 R132, R172.reuse, R114, R132 ;  /* 0x00000072ac84723c */ /* 0x040ff00000001884 */
[C---:B------:R-:W-:Y:S08]  /*6640*/  HMMA.16816.F32 R164, R172.reuse, R24, R28 ;  /* 0x00000018aca4723c */ /* 0x040ff0000000181c */
[C---:B------:R-:W-:Y:S08]  /*6650*/  HMMA.16816.F32 R140, R172.reuse, R112, R140 ;  /* 0x00000070ac8c723c */ /* 0x040ff0000000188c */
[----:B------:R-:W-:Y:S01]  /*6660*/  HMMA.16816.F32 R148, R172, R110, R148 ;  /* 0x0000006eac94723c */ /* 0x000fe20000001894 */
[----:B-1----:R-:W-:-:S02]  /*6670*/  PRMT R180, RZ, 0x5140, R10 ;  /* 0x00005140ffb47816 */ /* 0x002fc4000000000a */
[----:B------:R-:W-:-:S05]  /*6680*/  PRMT R181, RZ, 0x7362, R10 ;  /* 0x00007362ffb57816 */ /* 0x000fca000000000a */
[C---:B------:R-:W-:Y:S08]  /*6690*/  HMMA.16816.F32 R152, R172.reuse, R108, R152 ;  /* 0x0000006cac98723c */ /* 0x040ff00000001898 */
[C---:B------:R-:W-:Y:S08]  /*66a0*/  HMMA.16816.F32 R160, R172.reuse, R2, R160 ;  /* 0x00000002aca0723c */ /* 0x040ff000000018a0 */
[----:B------:R-:W-:Y:S07]  /*66b0*/  HMMA.16816.F32 R104, R172, R120, R104 ;  /* 0x00000078ac68723c */ /* 0x000fee0000001868 */
        /* <DEDUP_REMOVED lines=8> */
[C---:B------:R-:W-:Y:S08]  /*6740*/  HMMA.16816.F32 R76, R4.reuse, R2, R76 ;  /* 0x00000002044c723c */ /* 0x040ff0000000184c */
[----:B------:R-:W-:Y:S01]  /*6750*/  HMMA.16816.F32 R72, R4, R120, R72 ;  /* 0x000000780448723c */ /* 0x000fe20000001848 */
[----:B------:R-:W1:Y:S07]  /*6760*/  LDSM.16.M88.4 R4, [R199+0x18000] ;  /* 0x01800000c704783b */ /* 0x000e6e0000000200 */
[C---:B------:R-:W-:Y:S08]  /*6770*/  HMMA.16816.F32 R68, R12.reuse, R16, R68 ;  /* 0x000000100c44723c */ /* 0x040ff00000001844 */
[C---:B------:R-:W-:Y:S08]  /*6780*/  HMMA.16816.F32 R56, R12.reuse, R112, R56 ;  /* 0x000000700c38723c */ /* 0x040ff00000001838 */
[C---:B------:R-:W-:Y:S08]  /*6790*/  HMMA.16816.F32 R52, R12.reuse, R110, R52 ;  /* 0x0000006e0c34723c */ /* 0x040ff00000001834 */
[C---:B------:R-:W-:Y:S08]  /*67a0*/  HMMA.16816.F32 R48, R12.reuse, R108, R48 ;  /* 0x0000006c0c30723c */ /* 0x040ff00000001830 */
[----:B------:R-:W-:Y:S01]  /*67b0*/  HMMA.16816.F32 R44, R12, R2, R44 ;  /* 0x000000020c2c723c */ /* 0x000fe2000000182c */
[----:B-1----:R-:W-:-:S02]  /*67c0*/  PRMT R188, RZ, 0x5140, R4 ;  /* 0x00005140ffbc7816 */ /* 0x002fc40000000004 */
[----:B------:R-:W-:Y:S02]  /*67d0*/  PRMT R190, RZ, 0x7362, R4 ;  /* 0x00007362ffbe7816 */ /* 0x000fe40000000004 */
[--C-:B------:R-:W-:Y:S02]  /*67e0*/  PRMT R189, RZ, 0x5140, R5.reuse ;  /* 0x00005140ffbd7816 */ /* 0x100fe40000000005 */
[----:B------:R-:W-:Y:S01]  /*67f0*/  PRMT R191, RZ, 0x7362, R5 ;  /* 0x00007362ffbf7816 */ /* 0x000fe20000000005 */
[----:B------:R-:W-:Y:S01]  /*6800*/  HMMA.16816.F32 R40, R12, R120, R40 ;  /* 0x000000780c28723c */ /* 0x000fe20000001828 */
[----:B------:R-:W1:Y:S07]  /*6810*/  LDSM.16.M88.4 R12, [R195+0x1d000] ;  /* 0x01d00000c30c783b */ /* 0x000e6e0000000200 */
[C---:B------:R-:W-:Y:S01]  /*6820*/  HMMA.16816.F32 R20, R172.reuse, R114, R144 ;  /* 0x00000072ac14723c */ /* 0x040fe20000001890 */
[----:B------:R-:W-:Y:S07]  /*6830*/  LDSM.16.M88.4 R144, [R199+0x1a000] ;  /* 0x01a00000c790783b */ /* 0x000fee0000000200 */
[C---:B------:R-:W-:Y:S01]  /*6840*/  HMMA.16816.F32 R28, R172.reuse, R112, R128 ;  /* 0x00000070ac1c723c */ /* 0x040fe20000001880 */
[----:B------:R-:W2:Y:S04]  /*6850*/  LDSM.16.M88.4 R112, [R195+0x1f000] ;  /* 0x01f00000c370783b */ /* 0x000ea80000000200 */
[----:B------:R-:W-:Y:S03]  /*6860*/  LDSM.16.M88.4 R128, [R199+0x19000] ;  /* 0x01900000c780783b */ /* 0x000fe60000000200 */
[C---:B------:R-:W-:Y:S08]  /*6870*/  HMMA.16816.F32 R32, R172.reuse, R110, R32 ;  /* 0x0000006eac20723c */ /* 0x040ff00000001820 */
[C---:B------:R-:W-:Y:S01]  /*6880*/  HMMA.16816.F32 R36, R172.reuse, R108, R36 ;  /* 0x0000006cac24723c */ /* 0x040fe20000001824 */
[----:B------:R-:W3:Y:S07]  /*6890*/  LDSM.16.M88.4 R108, [R195+0x1e000] ;  /* 0x01e00000c36c783b */ /* 0x000eee0000000200 */
[----:B------:R-:W-:Y:S01]  /*68a0*/  HMMA.16816.F32 R16, R172, R16, R156 ;  /* 0x00000010ac10723c */ /* 0x000fe2000000189c */
[----:B------:R-:W4:Y:S01]  /*68b0*/  LDSM.16.M88.4 R156, [R199+0x1b000] ;  /* 0x01b00000c79c783b */ /* 0x000f220000000200 */
[----:B-1----:R-:W-:-:S02]  /*68c0*/  PRMT R178, RZ, 0x5140, R12 ;  /* 0x00005140ffb27816 */ /* 0x002fc4000000000c */
[----:B------:R-:W-:-:S04]  /*68d0*/  PRMT R179, RZ, 0x7362, R12 ;  /* 0x00007362ffb37816 */ /* 0x000fc8000000000c */
[C---:B------:R-:W-:Y:S07]  /*68e0*/  HMMA.16816.F32 R120, R172.reuse, R120, R168 ;  /* 0x00000078ac78723c */ /* 0x040fee00000018a8 */
[--C-:B------:R-:W-:Y:S01]  /*68f0*/  PRMT R168, RZ, 0x5140, R8.reuse ;  /* 0x00005140ffa87816 */ /* 0x100fe20000000008 */
[----:B------:R-:W-:Y:S01]  /*6900*/  HMMA.16816.F32 R24, R172, R24, R136 ;  /* 0x00000018ac18723c */ /* 0x000fe20000001888 */
[----:B------:R-:W-:Y:S02]  /*6910*/  PRMT R169, RZ, 0x7362, R8 ;  /* 0x00007362ffa97816 */ /* 0x000fe40000000008 */
[----:B--2---:R-:W-:-:S02]  /*6920*/  PRMT R176, RZ, 0x5140, R114 ;  /* 0x00005140ffb07816 */ /* 0x004fc40000000072 */
[----:B------:R-:W-:-:S03]  /*6930*/  PRMT R177, RZ, 0x7362, R114 ;  /* 0x00007362ffb17816 */ /* 0x000fc60000000072 */
[----:B------:R-:W-:Y:S07]  /*6940*/  HMMA.16816.F32 R116, R172, R2, R116 ;  /* 0x00000002ac74723c */ /* 0x000fee0000001874 */
[--C-:B------:R-:W-:Y:S01]  /*6950*/  PRMT R174, RZ, 0x5140, R14.reuse ;  /* 0x00005140ffae7816 */ /* 0x100fe2000000000e */
[----:B------:R-:W-:Y:S01]  /*6960*/  HMMA.16816.F32 R136, R188, R178, R164 ;  /* 0x000000b2bc88723c */ /* 0x000fe200000018a4 */
[----:B------:R-:W-:Y:S02]  /*6970*/  PRMT R175, RZ, 0x7362, R14 ;  /* 0x00007362ffaf7816 */ /* 0x000fe4000000000e */
[----:B---3--:R-:W-:-:S02]  /*6980*/  PRMT R172, RZ, 0x5140, R108 ;  /* 0x00005140ffac7816 */ /* 0x008fc4000000006c */
[----:B------:R-:W-:Y:S02]  /*6990*/  PRMT R173, RZ, 0x7362, R108 ;  /* 0x00007362ffad7816 */ /* 0x000fe4000000006c */
[--C-:B------:R-:W-:Y:S01]  /*69a0*/  PRMT R4, RZ, 0x5140, R110.reuse ;  /* 0x00005140ff047816 */ /* 0x100fe2000000006e */
[C---:B------:R-:W-:Y:S01]  /*69b0*/  HMMA.16816.F32 R124, R188.reuse, R168, R124 ;  /* 0x000000a8bc7c723c */ /* 0x040fe2000000187c */
[----:B------:R-:W-:Y:S02]  /*69c0*/  PRMT R5, RZ, 0x7362, R110 ;  /* 0x00007362ff057816 */ /* 0x000fe4000000006e */
[--C-:B------:R-:W-:Y:S02]  /*69d0*/  PRMT R2, RZ, 0x5140, R112.reuse ;  /* 0x00005140ff027816 */ /* 0x100fe40000000070 */
[----:B------:R-:W-:Y:S02]  /*69e0*/  PRMT R3, RZ, 0x7362, R112 ;  /* 0x00007362ff037816 */ /* 0x000fe40000000070 */
[--C-:B------:R-:W-:Y:S01]  /*69f0*/  PRMT R164, RZ, 0x5140, R128.reuse ;  /* 0x00005140ffa47816 */ /* 0x100fe20000000080 */
[----:B------:R-:W-:Y:S01]  /*6a00*/  HMMA.16816.F32 R132, R188, R180, R132 ;  /* 0x000000b4bc84723c */ /* 0x000fe20000001884 */
[----:B------:R-:W-:-:S02]  /*6a10*/  PRMT R166, RZ, 0x7362, R128 ;  /* 0x00007362ffa67816 */ /* 0x000fc40000000080 */
[--C-:B------:R-:W-:Y:S02]  /*6a20*/  PRMT R165, RZ, 0x5140, R129.reuse ;  /* 0x00005140ffa57816 */ /* 0x100fe40000000081 */
[----:B------:R-:W-:Y:S02]  /*6a30*/  PRMT R167, RZ, 0x7362, R129 ;  /* 0x00007362ffa77816 */ /* 0x000fe40000000081 */
[----:B------:R-:W-:Y:S01]  /*6a40*/  PRMT R108, RZ, 0x5140, R109 ;  /* 0x00005140ff6c7816 */ /* 0x000fe2000000006d */
[----:B------:R-:W-:Y:S01]  /*6a50*/  HMMA.16816.F32 R140, R188, R174, R140 ;  /* 0x000000aebc8c723c */ /* 0x000fe2000000188c */
[----:B------:R-:W-:Y:S02]  /*6a60*/  PRMT R110, RZ, 0x5140, R111 ;  /* 0x00005140ff6e7816 */ /* 0x000fe4000000006f */
[----:B------:R-:W-:Y:S02]  /*6a70*/  PRMT R109, RZ, 0x7362, R109 ;  /* 0x00007362ff6d7816 */ /* 0x000fe4000000006d */
[----:B------:R-:W-:-:S02]  /*6a80*/  PRMT R111, RZ, 0x7362, R111 ;  /* 0x00007362ff6f7816 */ /* 0x000fc4000000006f */
[--C-:B------:R-:W-:Y:S01]  /*6a90*/  PRMT R128, RZ, 0x5140, R130.reuse ;  /* 0x00005140ff807816 */ /* 0x100fe20000000082 */
[----:B------:R-:W-:Y:S01]  /*6aa0*/  HMMA.16816.F32 R148, R188, R172, R148 ;  /* 0x000000acbc94723c */ /* 0x000fe20000001894 */
[--C-:B------:R-:W-:Y:S02]  /*6ab0*/  PRMT R129, RZ, 0x5140, R131.reuse ;  /* 0x00005140ff817816 */ /* 0x100fe40000000083 */
[----:B------:R-:W-:Y:S02]  /*6ac0*/  PRMT R130, RZ, 0x7362, R130 ;  /* 0x00007362ff827816 */ /* 0x000fe40000000082 */
[----:B------:R-:W-:-:S03]  /*6ad0*/  PRMT R131, RZ, 0x7362, R131 ;  /* 0x00007362ff837816 */ /* 0x000fc60000000083 */
[C---:B------:R-:W-:Y:S08]  /*6ae0*/  HMMA.16816.F32 R152, R188.reuse, R4, R152 ;  /* 0x00000004bc98723c */ /* 0x040ff00000001898 */
[C---:B------:R-:W-:Y:S08]  /*6af0*/  HMMA.16816.F32 R160, R188.reuse, R2, R160 ;  /* 0x00000002bca0723c */ /* 0x040ff000000018a0 */
[----:B------:R-:W-:Y:S07]  /*6b00*/  HMMA.16816.F32 R104, R188, R176, R104 ;  /* 0x000000b0bc68723c */ /* 0x000fee0000001868 */
[--C-:B----4-:R-:W-:Y:S01]  /*6b10*/  PRMT R188, RZ, 0x5140, R156.reuse ;  /* 0x00005140ffbc7816 */ /* 0x110fe2000000009c */
        /* <DEDUP_REMOVED lines=30> */
[C---:B------:R-:W-:Y:S07]  /*6d00*/  HMMA.16816.F32 R48, R164.reuse, R4, R48 ;  /* 0x00000004a430723c */ /* 0x040fee0000001830 */
[----:B------:R-:W-:Y:S01]  /*6d10*/  PRMT R4, RZ, 0x5140, R6 ;  /* 0x00005140ff047816 */ /* 0x000fe20000000006 */
[----:B------:R-:W-:Y:S01]  /*6d20*/  HMMA.16816.F32 R44, R164, R2, R44 ;  /* 0x00000002a42c723c */ /* 0x000fe2000000182c */
[----:B------:R-:W-:-:S02]  /*6d30*/  PRMT R5, RZ, 0x5140, R7 ;  /* 0x00005140ff057816 */ /* 0x000fc40000000007 */
[----:B------:R-:W-:Y:S02]  /*6d40*/  PRMT R6, RZ, 0x7362, R6 ;  /* 0x00007362ff067816 */ /* 0x000fe40000000006 */
[----:B------:R-:W-:-:S03]  /*6d50*/  PRMT R7, RZ, 0x7362, R7 ;  /* 0x00007362ff077816 */ /* 0x000fc60000000007 */
[----:B------:R-:W-:Y:S08]  /*6d60*/  HMMA.16816.F32 R40, R164, R176, R40 ;  /* 0x000000b0a428723c */ /* 0x000ff00000001828 */
[C---:B------:R-:W-:Y:S07]  /*6d70*/  HMMA.16816.F32 R164, R188.reuse, R180, R20 ;  /* 0x000000b4bca4723c */ /* 0x040fee0000001814 */
[--C-:B------:R-:W-:Y:S01]  /*6d80*/  PRMT R20, RZ, 0x5140, R9.reuse ;  /* 0x00005140ff147816 */ /* 0x100fe20000000009 */
[----:B------:R-:W-:Y:S01]  /*6d90*/  HMMA.16816.F32 R168, R188, R168, R16 ;  /* 0x000000a8bca8723c */ /* 0x000fe20000001810 */
[----:B------:R-:W-:-:S07]  /*6da0*/  PRMT R21, RZ, 0x7362, R9 ;  /* 0x00007362ff157816 */ /* 0x000fce0000000009 */
[C---:B------:R-:W-:Y:S08]  /*6db0*/  HMMA.16816.F32 R24, R188.reuse, R178, R24 ;  /* 0x000000b2bc18723c */ /* 0x040ff00000001818 */
[C---:B------:R-:W-:Y:S07]  /*6dc0*/  HMMA.16816.F32 R16, R188.reuse, R174, R28 ;  /* 0x000000aebc10723c */ /* 0x040fee000000181c */
[--C-:B------:R-:W-:Y:S01]  /*6dd0*/  PRMT R28, RZ, 0x5140, R11.reuse ;  /* 0x00005140ff1c7816 */ /* 0x100fe2000000000b */
[----:B------:R-:W-:Y:S01]  /*6de0*/  HMMA.16816.F32 R116, R188, R2, R116 ;  /* 0x00000002bc74723c */ /* 0x000fe20000001874 */
[----:B------:R-:W-:-:S02]  /*6df0*/  PRMT R29, RZ, 0x7362, R11 ;  /* 0x00007362ff1d7816 */ /* 0x000fc4000000000b */
[----:B------:R-:W-:Y:S04]  /*6e00*/  LDSM.16.M88.4 R8, [R194+0x1c000] ;  /* 0x01c00000c208783b */ /* 0x000fe80000000200 */
[--C-:B------:R-:W-:Y:S01]  /*6e10*/  PRMT R2, RZ, 0x5140, R15.reuse ;  /* 0x00005140ff027816 */ /* 0x100fe2000000000f */
[----:B------:R-:W-:Y:S01]  /*6e20*/  HMMA.16816.F32 R176, R188, R176, R120 ;  /* 0x000000b0bcb0723c */ /* 0x000fe20000001878 */
[----:B------:R-:W-:-:S06]  /*6e30*/  PRMT R3, RZ, 0x7362, R15 ;  /* 0x00007362ff037816 */ /* 0x000fcc000000000f */
[--C-:B------:R-:W-:Y:S01]  /*6e40*/  PRMT R122, RZ, 0x5140, R13.reuse ;  /* 0x00005140ff7a7816 */ /* 0x100fe2000000000d */
[C---:B------:R-:W-:Y:S01]  /*6e50*/  HMMA.16816.F32 R172, R4.reuse, R20, R124 ;  /* 0x0000001404ac723c */ /* 0x040fe2000000187c */
[----:B------:R-:W-:Y:S02]  /*6e60*/  PRMT R123, RZ, 0x7362, R13 ;  /* 0x00007362ff7b7816 */ /* 0x000fe4000000000d */
[--C-:B------:R-:W-:Y:S01]  /*6e70*/  PRMT R120, RZ, 0x5140, R113.reuse ;  /* 0x00005140ff787816 */ /* 0x100fe20000000071 */
[----:B------:R-:W-:Y:S01]  /*6e80*/  LDSM.16.M88.4 R12, [R194+0x1d000] ;  /* 0x01d00000c20c783b */ /* 0x000fe20000000200 */
[----:B------:R-:W-:Y:S02]  /*6e90*/  PRMT R121, RZ, 0x7362, R113 ;  /* 0x00007362ff797816 */ /* 0x000fe40000000071 */
[--C-:B------:R-:W-:Y:S01]  /*6ea0*/  PRMT R124, RZ, 0x5140, R115.reuse ;  /* 0x00005140ff7c7816 */ /* 0x100fe20000000073 */
[----:B------:R-:W-:Y:S01]  /*6eb0*/  HMMA.16816.F32 R132, R4, R28, R132 ;  /* 0x0000001c0484723c */ /* 0x000fe20000001884 */
[----:B------:R-:W-:-:S02]  /*6ec0*/  PRMT R125, RZ, 0x7362, R115 ;  /* 0x00007362ff7d7816 */ /* 0x000fc40000000073 */
[----:B------:R-:W-:Y:S05]  /*6ed0*/  LDSM.16.M88.4 R112, [R194+0x1e000] ;  /* 0x01e00000c270783b */ /* 0x000fea0000000200 */
[C---:B------:R-:W-:Y:S08]  /*6ee0*/  HMMA.16816.F32 R136, R4.reuse, R122, R136 ;  /* 0x0000007a0488723c */ /* 0x040ff00000001888 */
[C---:B------:R-:W-:Y:S08]  /*6ef0*/  HMMA.16816.F32 R140, R4.reuse, R2, R140 ;  /* 0x00000002048c723c */ /* 0x040ff0000000188c */
[C---:B------:R-:W-:Y:S08]  /*6f00*/  HMMA.16816.F32 R148, R4.reuse, R108, R148 ;  /* 0x0000006c0494723c */ /* 0x040ff00000001894 */
[C---:B------:R-:W-:Y:S08]  /*6f10*/  HMMA.16816.F32 R152, R4.reuse, R110, R152 ;  /* 0x0000006e0498723c */ /* 0x040ff00000001898 */
[C---:B------:R-:W-:Y:S08]  /*6f20*/  HMMA.16816.F32 R160, R4.reuse, R120, R160 ;  /* 0x0000007804a0723c */ /* 0x040ff000000018a0 */
[----:B------:R-:W-:Y:S01]  /*6f30*/  HMMA.16816.F32 R104, R4, R124, R104 ;  /* 0x0000007c0468723c */ /* 0x000fe20000001868 */
[----:B------:R-:W1:Y:S07]  /*6f40*/  LDSM.16.M88.4 R4, [R198+0x18000] ;  /* 0x01800000c604783b */ /* 0x000e6e0000000200 */
[C---:B------:R-:W-:Y:S08]  /*6f50*/  HMMA.16816.F32 R84, R128.reuse, R108, R84 ;  /* 0x0000006c8054723c */ /* 0x040ff00000001854 */
[----:B------:R-:W-:Y:S08]  /*6f60*/  HMMA.16816.F32 R80, R128, R110, R80 ;  /* 0x0000006e8050723c */ /* 0x000ff00000001850 */
[C---:B------:R-:W-:Y:S08]  /*6f70*/  HMMA.16816.F32 R52, R144.reuse, R108, R52 ;  /* 0x0000006c9034723c */ /* 0x040ff00000001834 */
[----:B------:R-:W-:Y:S08]  /*6f80*/  HMMA.16816.F32 R48, R144, R110, R48 ;  /* 0x0000006e9030723c */ /* 0x000ff00000001830 */
[----:B------:R-:W-:Y:S01]  /*6f90*/  HMMA.16816.F32 R32, R156, R108, R32 ;  /* 0x0000006c9c20723c */ /* 0x000fe20000001820 */
[----:B-1----:R-:W-:-:S02]  /*6fa0*/  PRMT R188, RZ, 0x5140, R4 ;  /* 0x00005140ffbc7816 */ /* 0x002fc40000000004 */
[----:B------:R-:W-:Y:S02]  /*6fb0*/  PRMT R190, RZ, 0x7362, R4 ;  /* 0x00007362ffbe7816 */ /* 0x000fe40000000004 */
[--C-:B------:R-:W-:Y:S02]  /*6fc0*/  PRMT R189, RZ, 0x5140, R5.reuse ;  /* 0x00005140ffbd7816 */ /* 0x100fe40000000005 */
[----:B------:R-:W-:Y:S01]  /*6fd0*/  PRMT R191, RZ, 0x7362, R5 ;  /* 0x00007362ffbf7816 */ /* 0x000fe20000000005 */
[----:B------:R-:W-:Y:S01]  /*6fe0*/  HMMA.16816.F32 R36, R156, R110, R36 ;  /* 0x0000006e9c24723c */ /* 0x000fe20000001824 */
[----:B------:R-:W-:Y:S01]  /*6ff0*/  LDSM.16.M88.4 R108, [R194+0x1f000] ;  /* 0x01f00000c26c783b */ /* 0x000fe20000000200 */
[--C-:B------:R-:W-:Y:S02]  /*7000*/  PRMT R4, RZ, 0x5140, R114.reuse ;  /* 0x00005140ff047816 */ /* 0x100fe40000000072 */
[----:B------:R-:W-:Y:S02]  /*7010*/  PRMT R5, RZ, 0x7362, R114 ;  /* 0x00007362ff057816 */ /* 0x000fe40000000072 */
[----:B------:R-:W-:-:S02]  /*7020*/  PRMT R114, RZ, 0x5140, R115 ;  /* 0x00005140ff727816 */ /* 0x000fc40000000073 */
[----:B------:R-:W-:Y:S01]  /*7030*/  HMMA.16816.F32 R100, R128, R20, R100 ;  /* 0x000000148064723c */ /* 0x000fe20000001864 */
[----:B------:R-:W-:-:S07]  /*7040*/  PRMT R115, RZ, 0x7362, R115 ;  /* 0x00007362ff737816 */ /* 0x000fce0000000073 */
        /* <DEDUP_REMOVED lines=10> */
[C---:B------:R-:W-:Y:S08]  /*70f0*/  HMMA.16816.F32 R44, R144.reuse, R120, R44 ;  /* 0x00000078902c723c */ /* 0x040ff0000000182c */
[----:B------:R-:W-:Y:S01]  /*7100*/  HMMA.16816.F32 R40, R144, R124, R40 ;  /* 0x0000007c9028723c */ /* 0x000fe20000001828 */
[----:B------:R-:W2:Y:S07]  /*7110*/  LDSM.16.M88.4 R144, [R198+0x1a000] ;  /* 0x01a00000c690783b */ /* 0x000eae0000000200 */
[C---:B------:R-:W-:Y:S08]  /*7120*/  HMMA.16816.F32 R24, R156.reuse, R122, R24 ;  /* 0x0000007a9c18723c */ /* 0x040ff00000001818 */
[C---:B------:R-:W-:Y:S07]  /*7130*/  HMMA.16816.F32 R20, R156.reuse, R20, R168 ;  /* 0x000000149c14723c */ /* 0x040fee00000018a8 */
[--C-:B------:R-:W-:Y:S01]  /*7140*/  PRMT R168, RZ, 0x5140, R8.reuse ;  /* 0x00005140ffa87816 */ /* 0x100fe20000000008 */
[----:B------:R-:W-:Y:S01]  /*7150*/  HMMA.16816.F32 R28, R156, R28, R164 ;  /* 0x0000001c9c1c723c */ /* 0x000fe200000018a4 */
[----:B------:R-:W-:-:S02]  /*7160*/  PRMT R169, RZ, 0x7362, R8 ;  /* 0x00007362ffa97816 */ /* 0x000fc40000000008 */
[----:B-1----:R-:W-:-:S04]  /*7170*/  PRMT R8, RZ, 0x5140, R130 ;  /* 0x00005140ff087816 */ /* 0x002fc80000000082 */
[--C-:B------:R-:W-:Y:S01]  /*7180*/  PRMT R164, RZ, 0x5140, R10.reuse ;  /* 0x00005140ffa47816 */ /* 0x100fe2000000000a */
[----:B------:R-:W-:Y:S01]  /*7190*/  HMMA.16816.F32 R16, R156, R2, R16 ;  /* 0x000000029c10723c */ /* 0x000fe20000001810 */
[----:B------:R-:W-:Y:S02]  /*71a0*/  PRMT R165, RZ, 0x7362, R10 ;  /* 0x00007362ffa57816 */ /* 0x000fe4000000000a */
[----:B------:R-:W-:-:S04]  /*71b0*/  PRMT R10, RZ, 0x7362, R130 ;  /* 0x00007362ff0a7816 */ /* 0x000fc80000000082 */
[--C-:B------:R-:W-:Y:S01]  /*71c0*/  PRMT R2, RZ, 0x5140, R108.reuse ;  /* 0x00005140ff027816 */ /* 0x100fe2000000006c */
[----:B------:R-:W-:Y:S01]  /*71d0*/  HMMA.16816.F32 R120, R156, R120, R116 ;  /* 0x000000789c78723c */ /* 0x000fe20000001874 */
[----:B------:R-:W-:-:S07]  /*71e0*/  PRMT R3, RZ, 0x7362, R108 ;  /* 0x00007362ff037816 */ /* 0x000fce000000006c */
[----:B------:R-:W-:Y:S01]  /*71f0*/  HMMA.16816.F32 R124, R156, R124, R176 ;  /* 0x0000007c9c7c723c */ /* 0x000fe200000018b0 */
[----:B------:R-:W1:Y:S06]  /*7200*/  LDSM.16.M88.4 R156, [R198+0x1b000] ;  /* 0x01b00000c69c783b */ /* 0x000e6c0000000200 */
[--C-:B------:R-:W-:Y:S01]  /*7210*/  PRMT R178, RZ, 0x5140, R12.reuse ;  /* 0x00005140ffb27816 */ /* 0x100fe2000000000c */
[----:B------:R-:W-:Y:S01]  /*7220*/  HMMA.16816.F32 R116, R188, R168, R172 ;  /* 0x000000a8bc74723c */ /* 0x000fe200000018ac */
[----:B------:R-:W-:Y:S02]  /*7230*/  PRMT R179, RZ, 0x7362, R12 ;  /* 0x00007362ffb37816 */ /* 0x000fe4000000000c */
[----:B------:R-:W-:-:S02]  /*7240*/  PRMT R176, RZ, 0x5140, R14 ;  /* 0x00005140ffb07816 */ /* 0x000fc4000000000e */
[----:B------:R-:W-:Y:S02]  /*7250*/  PRMT R177, RZ, 0x7362, R14 ;  /* 0x00007362ffb17816 */ /* 0x000fe4000000000e */
[--C-:B------:R-:W-:Y:S01]  /*7260*/  PRMT R174, RZ, 0x5140, R112.reuse ;  /* 0x00005140ffae7816 */ /* 0x100fe20000000070 */
[C---:B------:R-:W-:Y:S01]  /*7270*/  HMMA.16816.F32 R132, R188.reuse, R164, R132 ;  /* 0x000000a4bc84723c */ /* 0x040fe20000001884 */
[----:B------:R-:W-:Y:S02]  /*7280*/  PRMT R175, RZ, 0x7362, R112 ;  /* 0x00007362ffaf7816 */ /* 0x000fe40000000070 */
[--C-:B------:R-:W-:Y:S02]  /*7290*/  PRMT R172, RZ, 0x5140, R110.reuse ;  /* 0x00005140ffac7816 */ /* 0x100fe4000000006e */
[----:B------:R-:W-:Y:S02]  /*72a0*/  PRMT R173, RZ, 0x7362, R110 ;  /* 0x00007362ffad7816 */ /* 0x000fe4000000006e */
[----:B------:R-:W-:Y:S01]  /*72b0*/  PRMT R12, RZ, 0x5140, R13 ;  /* 0x00005140ff0c7816 */ /* 0x000fe2000000000d */
[----:B------:R-:W-:Y:S01]  /*72c0*/  HMMA.16816.F32 R136, R188, R178, R136 ;  /* 0x000000b2bc88723c */ /* 0x000fe20000001888 */
[----:B------:R-:W-:-:S02]  /*72d0*/  PRMT R112, RZ, 0x5140, R113 ;  /* 0x00005140ff707816 */ /* 0x000fc40000000071 */
[----:B------:R-:W-:Y:S02]  /*72e0*/  PRMT R110, RZ, 0x5140, R111 ;  /* 0x00005140ff6e7816 */ /* 0x000fe4000000006f */
[----:B------:R-:W-:Y:S02]  /*72f0*/  PRMT R13, RZ, 0x7362, R13 ;  /* 0x00007362ff0d7816 */ /* 0x000fe4000000000d */
[----:B------:R-:W-:Y:S01]  /*7300*/  PRMT R113, RZ, 0x7362, R113 ;  /* 0x00007362ff717816 */ /* 0x000fe20000000071 */
[----:B------:R-:W-:Y:S01]  /*7310*/  HMMA.16816.F32 R140, R188, R176, R140 ;  /* 0x000000b0bc8c723c */ /* 0x000fe2000000188c */
[----:B------:R-:W-:-:S07]  /*7320*/  PRMT R111, RZ, 0x7362, R111 ;  /* 0x00007362ff6f7816 */ /* 0x000fce000000006f */
        /* <DEDUP_REMOVED lines=18> */
[----:B--2---:R-:W-:-:S02]  /*7450*/  PRMT R188, RZ, 0x5140, R144 ;  /* 0x00005140ffbc7816 */ /* 0x004fc40000000090 */
[----:B------:R-:W-:Y:S02]  /*7460*/  PRMT R190, RZ, 0x7362, R144 ;  /* 0x00007362ffbe7816 */ /* 0x000fe40000000090 */
[--C-:B------:R-:W-:Y:S02]  /*7470*/  PRMT R189, RZ, 0x5140, R145.reuse ;  /* 0x00005140ffbd7816 */ /* 0x100fe40000000091 */
[----:B------:R-:W-:Y:S02]  /*7480*/  PRMT R191, RZ, 0x7362, R145 ;  /* 0x00007362ffbf7816 */ /* 0x000fe40000000091 */
[--C-:B------:R-:W-:Y:S02]  /*7490*/  PRMT R144, RZ, 0x5140, R11.reuse ;  /* 0x00005140ff907816 */ /* 0x100fe4000000000b */
[----:B------:R-:W-:Y:S02]  /*74a0*/  PRMT R145, RZ, 0x7362, R11 ;  /* 0x00007362ff917816 */ /* 0x000fe4000000000b */
[----:B------:R-:W-:Y:S01]  /*74b0*/  PRMT R11, RZ, 0x7362, R131 ;  /* 0x00007362ff0b7816 */ /* 0x000fe20000000083 */
        /* <DEDUP_REMOVED lines=8> */
[----:B-1----:R-:W-:-:S02]  /*7540*/  PRMT R188, RZ, 0x5140, R156 ;  /* 0x00005140ffbc7816 */ /* 0x002fc4000000009c */
[----:B------:R-:W-:Y:S02]  /*7550*/  PRMT R190, RZ, 0x7362, R156 ;  /* 0x00007362ffbe7816 */ /* 0x000fe4000000009c */
[--C-:B------:R-:W-:Y:S02]  /*7560*/  PRMT R189, RZ, 0x5140, R157.reuse ;  /* 0x00005140ffbd7816 */ /* 0x100fe4000000009d */
[----:B------:R-:W-:Y:S02]  /*7570*/  PRMT R191, RZ, 0x7362, R157 ;  /* 0x00007362ffbf7816 */ /* 0x000fe4000000009d */
[--C-:B------:R-:W-:Y:S02]  /*7580*/  PRMT R156, RZ, 0x5140, R9.reuse ;  /* 0x00005140ff9c7816 */ /* 0x100fe40000000009 */
[----:B------:R-:W-:Y:S02]  /*7590*/  PRMT R157, RZ, 0x7362, R9 ;  /* 0x00007362ff9d7816 */ /* 0x000fe40000000009 */
[----:B------:R-:W-:Y:S01]  /*75a0*/  PRMT R9, RZ, 0x5140, R131 ;  /* 0x00005140ff097816 */ /* 0x000fe20000000083 */
[C---:B------:R-:W-:Y:S08]  /*75b0*/  HMMA.16816.F32 R164, R188.reuse, R164, R28 ;  /* 0x000000a4bca4723c */ /* 0x040ff0000000181c */
[C---:B------:R-:W-:Y:S07]  /*75c0*/  HMMA.16816.F32 R28, R188.reuse, R178, R24 ;  /* 0x000000b2bc1c723c */ /* 0x040fee0000001818 */
[----:B------:R-:W-:Y:S01]  /*75d0*/  PRMT R178, RZ, 0x7362, R158 ;  /* 0x00007362ffb27816 */ /* 0x000fe2000000009e */
[----:B------:R-:W-:Y:S01]  /*75e0*/  HMMA.16816.F32 R24, R188, R176, R16 ;  /* 0x000000b0bc18723c */ /* 0x000fe20000001810 */
[----:B------:R-:W-:-:S06]  /*75f0*/  PRMT R179, RZ, 0x7362, R159 ;  /* 0x00007362ffb37816 */ /* 0x000fcc000000009f */
[--C-:B------:R-:W-:Y:S01]  /*7600*/  PRMT R16, RZ, 0x5140, R6.reuse ;  /* 0x00005140ff107816 */ /* 0x100fe20000000006 */
[C---:B------:R-:W-:Y:S01]  /*7610*/  HMMA.16816.F32 R32, R188.reuse, R174, R32 ;  /* 0x000000aebc20723c */ /* 0x040fe20000001820 */
[----:B------:R-:W-:Y:S02]  /*7620*/  PRMT R18, RZ, 0x7362, R6 ;  /* 0x00007362ff127816 */ /* 0x000fe40000000006 */
[--C-:B------:R-:W-:Y:S02]  /*7630*/  PRMT R17, RZ, 0x5140, R7.reuse ;  /* 0x00005140ff117816 */ /* 0x100fe40000000007 */
[----:B------:R-:W-:Y:S02]  /*7640*/  PRMT R19, RZ, 0x7362, R7 ;  /* 0x00007362ff137816 */ /* 0x000fe40000000007 */
[----:B------:R-:W-:Y:S01]  /*7650*/  PRMT R176, RZ, 0x5140, R158 ;  /* 0x00005140ffb07816 */ /* 0x000fe2000000009e */
[----:B------:R-:W-:Y:S01]  /*7660*/  HMMA.16816.F32 R172, R188, R172, R124 ;  /* 0x000000acbcac723c */ /* 0x000fe2000000187c */
[----:B------:R-:W-:-:S07]  /*7670*/  PRMT R177, RZ, 0x5140, R159 ;  /* 0x00005140ffb17816 */ /* 0x000fce000000009f */
[----:B------:R-:W-:Y:S07]  /*7680*/  HMMA.16816.F32 R168, R188, R168, R20 ;  /* 0x000000a8bca8723c */ /* 0x000fee0000001814 */
[--C-:B------:R-:W-:Y:S01]  /*7690*/  PRMT R20, RZ, 0x5140, R146.reuse ;  /* 0x00005140ff147816 */ /* 0x100fe20000000092 */
[----:B------:R-:W-:Y:S01]  /*76a0*/  HMMA.16816.F32 R124, R16, R156, R116 ;  /* 0x0000009c107c723c */ /* 0x000fe20000001874 */
[----:B------:R-:W-:Y:S02]  /*76b0*/  PRMT R22, RZ, 0x7362, R146 ;  /* 0x00007362ff167816 */ /* 0x000fe40000000092 */
[----:B------:R-:W-:-:S02]  /*76c0*/  PRMT R21, RZ, 0x5140, R147 ;  /* 0x00005140ff157816 */ /* 0x000fc40000000093 */
[----:B------:R-:W-:Y:S02]  /*76d0*/  PRMT R23, RZ, 0x7362, R147 ;  /* 0x00007362ff177816 */ /* 0x000fe40000000093 */
[--C-:B------:R-:W-:Y:S01]  /*76e0*/  PRMT R116, RZ, 0x5140, R109.reuse ;  /* 0x00005140ff747816 */ /* 0x100fe2000000006d */
        /* <DEDUP_REMOVED lines=8> */
[----:B------:R-:W-:Y:S01]  /*7770*/  HMMA.16816.F32 R104, R16, R110, R104 ;  /* 0x0000006e1068723c */ /* 0x000fe20000001868 */
[----:B------:R-:W-:Y:S07]  /*7780*/  LDSM.16.M88.4 R16, [R197+0x18000] ;  /* 0x01800000c510783b */ /* 0x000fee0000000200 */
[C---:B------:R-:W-:Y:S08]  /*7790*/  HMMA.16816.F32 R68, R20.reuse, R156, R68 ;  /* 0x0000009c1444723c */ /* 0x040ff00000001844 */
        /* <DEDUP_REMOVED lines=8> */
[----:B------:R-:W-:Y:S08]  /*7820*/  HMMA.16816.F32 R120, R188, R2, R120 ;  /* 0x00000002bc78723c */ /* 0x000ff00000001878 */
        /* <DEDUP_REMOVED lines=8> */
[----:B------:R-:W1:Y:S07]  /*78b0*/  LDSM.16.M88.4 R8, [R193+0x1c000] ;  /* 0x01c00000c108783b */ /* 0x000e6e0000000200 */
[C---:B------:R-:W-:Y:S01]  /*78c0*/  HMMA.16816.F32 R136, R176.reuse, R12, R28 ;  /* 0x0000000cb088723c */ /* 0x040fe2000000181c */
[----:B------:R-:W2:Y:S04]  /*78d0*/  LDSM.16.M88.4 R28, [R193+0x1f000] ;  /* 0x01f00000c11c783b */ /* 0x000ea80000000200 */
[----:B------:R-:W-:Y:S03]  /*78e0*/  LDSM.16.M88.4 R12, [R197+0x1a000] ;  /* 0x01a00000c50c783b */ /* 0x000fe60000000200 */
[C---:B------:R-:W-:Y:S08]  /*78f0*/  HMMA.16816.F32 R32, R176.reuse, R112, R32 ;  /* 0x00000070b020723c */ /* 0x040ff00000001820 */
[C---:B------:R-:W-:Y:S01]  /*7900*/  HMMA.16816.F32 R36, R176.reuse, R114, R36 ;  /* 0x00000072b024723c */ /* 0x040fe20000001824 */
[----:B------:R-:W3:Y:S07]  /*7910*/  LDSM.16.M88.4 R112, [R193+0x1e000] ;  /* 0x01e00000c170783b */ /* 0x000eee0000000200 */
[C---:B------:R-:W-:Y:S01]  /*7920*/  HMMA.16816.F32 R128, R176.reuse, R128, R24 ;  /* 0x00000080b080723c */ /* 0x040fe20000001818 */
[----:B------:R-:W4:Y:S07]  /*7930*/  LDSM.16.M88.4 R24, [R197+0x19000] ;  /* 0x01900000c518783b */ /* 0x000f2e0000000200 */
[----:B------:R-:W-:Y:S01]  /*7940*/  HMMA.16816.F32 R156, R176, R156, R168 ;  /* 0x0000009cb09c723c */ /* 0x000fe200000018a8 */
[----:B-1----:R-:W-:-:S02]  /*7950*/  PRMT R2, RZ, 0x5140, R8 ;  /* 0x00005140ff027816 */ /* 0x002fc40000000008 */
[----:B------:R-:W-:Y:S02]  /*7960*/  PRMT R3, RZ, 0x7362, R8 ;  /* 0x00007362ff037816 */ /* 0x000fe40000000008 */
[----:B------:R-:W-:Y:S02]  /*7970*/  PRMT R8, RZ, 0x5140, R9 ;  /* 0x00005140ff087816 */ /* 0x000fe40000000009 */
[--C-:B------:R-:W-:Y:S01]  /*7980*/  PRMT R170, RZ, 0x5140, R22.reuse ;  /* 0x00005140ffaa7816 */ /* 0x100fe20000000016 */
[----:B------:R-:W-:Y:S01]  /*7990*/  HMMA.16816.F32 R144, R176, R144, R164 ;  /* 0x00000090b090723c */ /* 0x000fe200000018a4 */
[----:B------:R-:W-:Y:S02]  /*79a0*/  PRMT R171, RZ, 0x7362, R22 ;  /* 0x00007362ffab7816 */ /* 0x000fe40000000016 */
[----:B------:R-:W-:Y:S02]  /*79b0*/  PRMT R22, RZ, 0x5140, R23 ;  /* 0x00005140ff167816 */ /* 0x000fe40000000017 */
[----:B------:R-:W-:-:S02]  /*79c0*/  PRMT R9, RZ, 0x7362, R9 ;  /* 0x00007362ff097816 */ /* 0x000fc40000000009 */
[--C-:B--2---:R-:W-:Y:S01]  /*79d0*/  PRMT R164, RZ, 0x5140, R28.reuse ;  /* 0x00005140ffa47816 */ /* 0x104fe2000000001c */
[C---:B------:R-:W-:Y:S01]  /*79e0*/  HMMA.16816.F32 R116, R176.reuse, R116, R120 ;  /* 0x00000074b074723c */ /* 0x040fe20000001878 */
[----:B------:R-:W-:Y:S02]  /*79f0*/  PRMT R165, RZ, 0x7362, R28 ;  /* 0x00007362ffa57816 */ /* 0x000fe4000000001c */
[----:B------:R-:W-:Y:S02]  /*7a00*/  PRMT R28, RZ, 0x5140, R29 ;  /* 0x00005140ff1c7816 */ /* 0x000fe4000000001d */
[----:B------:R-:W-:Y:S02]  /*7a10*/  PRMT R23, RZ, 0x7362, R23 ;  /* 0x00007362ff177816 */ /* 0x000fe40000000017 */
[----:B------:R-:W-:Y:S01]  /*7a20*/  PRMT R29, RZ, 0x7362, R29 ;  /* 0x00007362ff1d7816 */ /* 0x000fe2000000001d */
[----:B------:R-:W-:Y:S01]  /*7a30*/  HMMA.16816.F32 R108, R176, R110, R172 ;  /* 0x0000006eb06c723c */ /* 0x000fe200000018ac */
[----:B---3--:R-:W-:-:S02]  /*7a40*/  PRMT R168, RZ, 0x5140, R112 ;  /* 0x00005140ffa87816 */ /* 0x008fc40000000070 */
[----:B------:R-:W-:Y:S02]  /*7a50*/  PRMT R169, RZ, 0x7362, R112 ;  /* 0x00007362ffa97816 */ /* 0x000fe40000000070 */
[----:B------:R-:W-:Y:S02]  /*7a60*/  PRMT R166, RZ, 0x5140, R114 ;  /* 0x00005140ffa67816 */ /* 0x000fe40000000072 */
[--C-:B------:R-:W-:Y:S02]  /*7a70*/  PRMT R176, RZ, 0x5140, R16.reuse ;  /* 0x00005140ffb07816 */ /* 0x100fe40000000010 */
[----:B------:R-:W-:Y:S02]  /*7a80*/  PRMT R178, RZ, 0x7362, R16 ;  /* 0x00007362ffb27816 */ /* 0x000fe40000000010 */
[--C-:B------:R-:W-:Y:S02]  /*7a90*/  PRMT R177, RZ, 0x5140, R17.reuse ;  /* 0x00005140ffb17816 */ /* 0x100fe40000000011 */
[----:B------:R-:W-:-:S02]  /*7aa0*/  PRMT R179, RZ, 0x7362, R17 ;  /* 0x00007362ffb37816 */ /* 0x000fc40000000011 */
[--C-:B------:R-:W-:Y:S02]  /*7ab0*/  PRMT R172, RZ, 0x5140, R20.reuse ;  /* 0x00005140ffac7816 */ /* 0x100fe40000000014 */
[----:B------:R-:W-:Y:S02]  /*7ac0*/  PRMT R173, RZ, 0x7362, R20 ;  /* 0x00007362ffad7816 */ /* 0x000fe40000000014 */
[--C-:B------:R-:W-:Y:S01]  /*7ad0*/  PRMT R174, RZ, 0x5140, R10.reuse ;  /* 0x00005140ffae7816 */ /* 0x100fe2000000000a */
[----:B------:R-:W-:Y:S01]  /*7ae0*/  HMMA.16816.F32 R124, R176, R2, R124 ;  /* 0x00000002b07c723c */ /* 0x000fe2000000187c */
[----:B------:R-:W-:Y:S02]  /*7af0*/  PRMT R175, RZ, 0x7362, R10 ;  /* 0x00007362ffaf7816 */ /* 0x000fe4000000000a */
[----:B------:R-:W-:Y:S02]  /*7b00*/  PRMT R167, RZ, 0x7362, R114 ;  /* 0x00007362ffa77816 */ /* 0x000fe40000000072 */
[----:B------:R-:W-:-:S02]  /*7b10*/  PRMT R16, RZ, 0x5140, R30 ;  /* 0x00005140ff107816 */ /* 0x000fc4000000001e */
[----:B------:R-:W-:Y:S01]  /*7b20*/  PRMT R17, RZ, 0x7362, R30 ;  /* 0x00007362ff117816 */ /* 0x000fe2000000001e */
[C---:B------:R-:W-:Y:S01]  /*7b30*/  HMMA.16816.F32 R120, R176.reuse, R172, R4 ;  /* 0x000000acb078723c */ /* 0x040fe20000001804 */
[----:B------:R-:W1:Y:S01]  /*7b40*/  LDSM.16.M88.4 R4, [R197+0x1b000] ;  /* 0x01b00000c504783b */ /* 0x000e620000000200 */
[----:B------:R-:W-:Y:S02]  /*7b50*/  PRMT R10, RZ, 0x5140, R11 ;  /* 0x00005140ff0a7816 */ /* 0x000fe4000000000b */
[----:B------:R-:W-:Y:S02]  /*7b60*/  PRMT R20, RZ, 0x5140, R21 ;  /* 0x00005140ff147816 */ /* 0x000fe40000000015 */
[----:B------:R-:W-:Y:S02]  /*7b70*/  PRMT R112, RZ, 0x5140, R113 ;  /* 0x00005140ff707816 */ /* 0x000fe40000000071 */
[----:B------:R-:W-:Y:S01]  /*7b80*/  HMMA.16816.F32 R132, R176, R174, R132 ;  /* 0x000000aeb084723c */ /* 0x000fe20000001884 */
[----:B------:R-:W-:-:S02]  /*7b90*/  PRMT R114, RZ, 0x5140, R115 ;  /* 0x00005140ff727816 */ /* 0x000fc40000000073 */
[----:B------:R-:W-:Y:S02]  /*7ba0*/  PRMT R30, RZ, 0x5140, R31 ;  /* 0x00005140ff1e7816 */ /* 0x000fe4000000001f */
[----:B------:R-:W-:Y:S02]  /*7bb0*/  PRMT R11, RZ, 0x7362, R11 ;  /* 0x00007362ff0b7816 */ /* 0x000fe4000000000b */
[----:B------:R-:W-:Y:S01]  /*7bc0*/  PRMT R21, RZ, 0x7362, R21 ;  /* 0x00007362ff157816 */ /* 0x000fe20000000015 */
[----:B------:R-:W-:Y:S01]  /*7bd0*/  HMMA.16816.F32 R140, R176, R170, R140 ;  /* 0x000000aab08c723c */ /* 0x000fe2000000188c */
[----:B------:R-:W-:Y:S02]  /*7be0*/  PRMT R113, RZ, 0x7362, R113 ;  /* 0x00007362ff717816 */ /* 0x000fe40000000071 */
[----:B------:R-:W-:Y:S02]  /*7bf0*/  PRMT R115, RZ, 0x7362, R115 ;  /* 0x00007362ff737816 */ /* 0x000fe40000000073 */
[----:B------:R-:W-:-:S03]  /*7c00*/  PRMT R31, RZ, 0x7362, R31 ;  /* 0x00007362ff1f7816 */ /* 0x000fc6000000001f */
[C---:B------:R-:W-:Y:S08]  /*7c10*/  HMMA.16816.F32 R148, R176.reuse, R168, R148 ;  /* 0x000000a8b094723c */ /* 0x040ff00000001894 */
[C---:B------:R-:W-:Y:S08]  /*7c20*/  HMMA.16816.F32 R152, R176.reuse, R166, R152 ;  /* 0x000000a6b098723c */ /* 0x040ff00000001898 */
[C---:B------:R-:W-:Y:S08]  /*7c30*/  HMMA.16816.F32 R160, R176.reuse, R164, R160 ;  /* 0x000000a4b0a0723c */ /* 0x040ff000000018a0 */
[----:B------:R-:W-:Y:S07]  /*7c40*/  HMMA.16816.F32 R104, R176, R16, R104 ;  /* 0x00000010b068723c */ /* 0x000fee0000001868 */
[----:B----4-:R-:W-:-:S02]  /*7c50*/  PRMT R176, RZ, 0x5140, R24 ;  /* 0x00005140ffb07816 */ /* 0x010fc40000000018 */
        /* <DEDUP_REMOVED lines=38> */
[----:B------:R-:W-:Y:S01]  /*7ec0*/  IADD3 R4, P4, R202, UR7, RZ ;  /* 0x00000007ca047c10 */ /* 0x000fe2000ff9e0ff */
[----:B------:R-:W-:Y:S03]  /*7ed0*/  HMMA.16816.F32 R88, R24, R22, R88 ;  /* 0x000000161858723c */ /* 0x000fe60000001858 */
[----:B------:R-:W-:-:S05]  /*7ee0*/  IADD3.X R5, R201, UR8, RZ, P4, !PT ;  /* 0x00000008c9057c10 */ /* 0x000fca000a7fe4ff */
[C---:B------:R-:W-:Y:S07]  /*7ef0*/  HMMA.16816.F32 R156, R176.reuse, R2, R156 ;  /* 0x00000002b09c723c */ /* 0x040fee000000189c */
[----:B------:R-:W-:Y:S01]  /*7f00*/  SEL R2, RZ, 0x10, P3 ;  /* 0x00000010ff027807 */ /* 0x000fe20001800000 */
[----:B------:R-:W-:Y:S03]  /*7f10*/  HMMA.16816.F32 R36, R176, R166, R36 ;  /* 0x000000a6b024723c */ /* 0x000fe60000001824 */
[----:B------:R-:W-:-:S04]  /*7f20*/  SEL R2, R2, RZ, !P2 ;  /* 0x000000ff02027207 */ /* 0x000fc80005000000 */
[--C-:B------:R-:W-:Y:S01]  /*7f30*/  PRMT R166, RZ, 0x7362, R18.reuse ;  /* 0x00007362ffa67816 */ /* 0x100fe20000000012 */
[C---:B------:R-:W-:Y:S01]  /*7f40*/  HMMA.16816.F32 R116, R176.reuse, R164, R116 ;  /* 0x000000a4b074723c */ /* 0x040fe20000001874 */
[--C-:B------:R-:W-:Y:S02]  /*7f50*/  PRMT R167, RZ, 0x7362, R19.reuse ;  /* 0x00007362ffa77816 */ /* 0x100fe40000000013 */
[----:B------:R-:W-:Y:S02]  /*7f60*/  ISETP.NE.U32.AND P2, PT, R2, RZ, PT ;  /* 0x000000ff0200720c */ /* 0x000fe40003f45070 */
[----:B------:R-:W-:Y:S02]  /*7f70*/  IADD3 R2, P5, R204, UR7, RZ ;  /* 0x00000007cc027c10 */ /* 0x000fe4000ffbe0ff */
[----:B------:R-:W-:Y:S01]  /*7f80*/  PRMT R164, RZ, 0x5140, R18 ;  /* 0x00005140ffa47816 */ /* 0x000fe20000000012 */
[----:B------:R-:W-:Y:S01]  /*7f90*/  HMMA.16816.F32 R108, R176, R16, R108 ;  /* 0x00000010b06c723c */ /* 0x000fe2000000186c */
[----:B------:R-:W-:-:S02]  /*7fa0*/  PRMT R165, RZ, 0x5140, R19 ;  /* 0x00005140ffa57816 */ /* 0x000fc40000000013 */
[----:B------:R-:W-:-:S05]  /*7fb0*/  IADD3.X R3, R203, UR8, RZ, P5, !PT ;  /* 0x00000008cb037c10 */ /* 0x000fca000affe4ff */
        /* <DEDUP_REMOVED lines=8> */
[----:B------:R-:W-:Y:S01]  /*8040*/  IMAD.U32 R165, RZ, RZ, UR11 ;  /* 0x0000000bffa57e24 */ /* 0x000fe2000f8e00ff */
[----:B------:R-:W-:Y:S03]  /*8050*/  HMMA.16816.F32 R84, R24, R112, R84 ;  /* 0x000000701854723c */ /* 0x000fe60000001854 */
[----:B------:R-:W-:-:S02]  /*8060*/  IMAD R121, R165, 0x4000, R192 ;  /* 0x00004000a5797824 */ /* 0x000fc400078e02c0 */
[C---:B------:R-:W-:Y:S02]  /*8070*/  IMAD R120, R165.reuse, 0x4000, R187 ;  /* 0x00004000a5787824 */ /* 0x040fe400078e02bb */
[C---:B------:R-:W-:Y:S01]  /*8080*/  IMAD R123, R165.reuse, 0x4000, R186 ;  /* 0x00004000a57b7824 */ /* 0x040fe200078e02ba */
[----:B------:R-:W-:Y:S01]  /*8090*/  @!PT LDS RZ, [RZ] ;  /* 0x00000000fffff984 */ /* 0x000fe20000000800 */
[----:B------:R-:W-:Y:S01]  /*80a0*/  @!PT LDS RZ, [RZ] ;  /* 0x00000000fffff984 */ /* 0x000fe20000000800 */
[----:B------:R-:W-:Y:S01]  /*80b0*/  @!PT LDS RZ, [RZ] ;  /* 0x00000000fffff984 */ /* 0x000fe20000000800 */
[----:B------:R1:W-:Y:S01]  /*80c0*/  LDGSTS.E.BYPASS.128 [R121], [R4.64], P2 ;  /* 0x0000000004797fae */ /* 0x0003e20009101c52 */
[C---:B------:R-:W-:Y:S01]  /*80d0*/  HMMA.16816.F32 R80, R24.reuse, R114, R80 ;  /* 0x000000721850723c */ /* 0x040fe20000001850 */
[----:B------:R-:W-:Y:S02]  /*80e0*/  IMAD R167, R165, 0x4000, R185 ;  /* 0x00004000a5a77824 */ /* 0x000fe400078e02b9 */
[----:B------:R2:W-:Y:S05]  /*80f0*/  LDGSTS.E.BYPASS.128 [R120], [R2.64], P2 ;  /* 0x0000000002787fae */ /* 0x0005ea0009101c52 */
[----:B------:R-:W-:Y:S01]  /*8100*/  HMMA.16816.F32 R76, R24, R28, R76 ;  /* 0x0000001c184c723c */ /* 0x000fe2000000184c */
[----:B-1----:R-:W-:-:S04]  /*8110*/  IADD3 R4, P4, R206, UR7, RZ ;  /* 0x00000007ce047c10 */ /* 0x002fc8000ff9e0ff */
[----:B------:R-:W-:-:S03]  /*8120*/  IADD3.X R5, R205, UR8, RZ, P4, !PT ;  /* 0x00000008cd057c10 */ /* 0x000fc6000a7fe4ff */
[----:B------:R-:W-:Y:S01]  /*8130*/  HMMA.16816.F32 R72, R24, R30, R72 ;  /* 0x0000001e1848723c */ /* 0x000fe20000001848 */
[----:B--2---:R-:W-:Y:S01]  /*8140*/  IADD3 R2, P4, R210, UR7, RZ ;  /* 0x00000007d2027c10 */ /* 0x004fe2000ff9e0ff */
[----:B------:R1:W-:Y:S03]  /*8150*/  LDGSTS.E.BYPASS.128 [R123], [R4.64], P2 ;  /* 0x00000000047b7fae */ /* 0x0003e60009101c52 */
[----:B------:R-:W-:Y:S02]  /*8160*/  IADD3.X R3, R209, UR8, RZ, P4, !PT ;  /* 0x00000008d1037c10 */ /* 0x000fe4000a7fe4ff */
[----:B------:R-:W-:Y:S01]  /*8170*/  IADD3 R26, P5, R208, UR7, RZ ;  /* 0x00000007d01a7c10 */ /* 0x000fe2000ffbe0ff */
[----:B------:R-:W-:Y:S03]  /*8180*/  HMMA.16816.F32 R144, R176, R174, R144 ;  /* 0x000000aeb090723c */ /* 0x000fe60000001890 */
[----:B------:R-:W-:-:S02]  /*8190*/  IADD3.X R27, R207, UR8, RZ, P5, !PT ;  /* 0x00000008cf1b7c10 */ /* 0x000fc4000affe4ff */
[----:B------:R-:W-:-:S03]  /*81a0*/  IADD3 R24, P5, R212, UR7, RZ ;  /* 0x00000007d4187c10 */ /* 0x000fc6000ffbe0ff */
[C---:B------:R-:W-:Y:S01]  /*81b0*/  HMMA.16816.F32 R68, R12.reuse, R8, R68 ;  /* 0x000000080c44723c */ /* 0x040fe20000001844 */
[--C-:B-1----:R-:W-:Y:S01]  /*81c0*/  PRMT R4, RZ, 0x5140, R6.reuse ;  /* 0x00005140ff047816 */ /* 0x102fe20000000006 */
[----:B------:R1:W-:Y:S01]  /*81d0*/  LDGSTS.E.BYPASS.128 [R167], [R26.64], P2 ;  /* 0x000000001aa77fae */ /* 0x0003e20009101c52 */
[--C-:B------:R-:W-:Y:S02]  /*81e0*/  PRMT R5, RZ, 0x5140, R7.reuse ;  /* 0x00005140ff057816 */ /* 0x100fe40000000007 */
[----:B------:R-:W-:Y:S02]  /*81f0*/  PRMT R6, RZ, 0x7362, R6 ;  /* 0x00007362ff067816 */ /* 0x000fe40000000006 */
[----:B------:R-:W-:Y:S01]  /*8200*/  PRMT R7, RZ, 0x7362, R7 ;  /* 0x00007362ff077816 */ /* 0x000fe20000000007 */
[----:B------:R-:W-:Y:S01]  /*8210*/  HMMA.16816.F32 R64, R12, R10, R64 ;  /* 0x0000000a0c40723c */ /* 0x000fe20000001840 */
[----:B------:R-:W-:Y:S01]  /*8220*/  IADD3.X R25, R211, UR8, RZ, P5, !PT ;  /* 0x00000008d3197c10 */ /* 0x000fe2000affe4ff */
[----:B-1----:R-:W-:-:S06]  /*8230*/  IMAD R27, R165, 0x4000, R182 ;  /* 0x00004000a51b7824 */ /* 0x002fcc00078e02b6 */
[C---:B------:R-:W-:Y:S08]  /*8240*/  HMMA.16816.F32 R60, R12.reuse, R20, R60 ;  /* 0x000000140c3c723c */ /* 0x040ff0000000183c */
[C---:B------:R-:W-:Y:S08]  /*8250*/  HMMA.16816.F32 R56, R12.reuse, R22, R56 ;  /* 0x000000160c38723c */ /* 0x040ff00000001838 */
[C---:B------:R-:W-:Y:S08]  /*8260*/  HMMA.16816.F32 R52, R12.reuse, R112, R52 ;  /* 0x000000700c34723c */ /* 0x040ff00000001834 */
[C---:B------:R-:W-:Y:S08]  /*8270*/  HMMA.16816.F32 R48, R12.reuse, R114, R48 ;  /* 0x000000720c30723c */ /* 0x040ff00000001830 */
[C---:B------:R-:W-:Y:S08]  /*8280*/  HMMA.16816.F32 R44, R12.reuse, R28, R44 ;  /* 0x0000001c0c2c723c */ /* 0x040ff0000000182c */
[----:B------:R-:W-:Y:S07]  /*8290*/  HMMA.16816.F32 R40, R12, R30, R40 ;  /* 0x0000001e0c28723c */ /* 0x000fee0000001828 */
[----:B------:R-:W-:Y:S01]  /*82a0*/  IMAD R15, R165, 0x4000, R184 ;  /* 0x00004000a50f7824 */ /* 0x000fe200078e02b8 */
[----:B------:R-:W-:Y:S01]  /*82b0*/  HMMA.16816.F32 R32, R176, R168, R32 ;  /* 0x000000a8b020723c */ /* 0x000fe20000001820 */
[----:B------:R-:W-:-:S03]  /*82c0*/  IADD3 R12, P5, R216, UR7, RZ ;  /* 0x00000007d80c7c10 */ /* 0x000fc6000ffbe0ff */
[----:B------:R1:W-:Y:S01]  /*82d0*/  LDGSTS.E.BYPASS.128 [R15], [R2.64], P2 ;  /* 0x00000000020f7fae */ /* 0x0003e20009101c52 */
[----:B------:R-:W-:Y:S02]  /*82e0*/  IADD3.X R13, R215, UR8, RZ, P5, !PT ;  /* 0x00000008d70d7c10 */ /* 0x000fe4000affe4ff */
[C---:B------:R-:W-:Y:S01]  /*82f0*/  IMAD R169, R165.reuse, 0x4000, R183 ;  /* 0x00004000a5a97824 */ /* 0x040fe200078e02b7 */
[----:B------:R-:W-:Y:S01]  /*8300*/  HMMA.16816.F32 R156, R4, R8, R156 ;  /* 0x00000008049c723c */ /* 0x000fe2000000189c */
[----:B------:R-:W-:-:S03]  /*8310*/  IMAD R165, R165, 0x4000, R0 ;  /* 0x00004000a5a57824 */ /* 0x000fc600078e0200 */
[----:B------:R2:W-:Y:S01]  /*8320*/  LDGSTS.E.BYPASS.128 [R169], [R24.64], P2 ;  /* 0x0000000018a97fae */ /* 0x0005e20009101c52 */
[----:B-1----:R-:W-:-:S03]  /*8330*/  IADD3 R2, P4, R214, UR7, RZ ;  /* 0x00000007d6027c10 */ /* 0x002fc6000ff9e0ff */
[----:B------:R-:W-:Y:S01]  /*8340*/  HMMA.16816.F32 R144, R4, R10, R144 ;  /* 0x0000000a0490723c */ /* 0x000fe20000001890 */
[----:B------:R-:W-:Y:S02]  /*8350*/  IADD3.X R3, R213, UR8, RZ, P4, !PT ;  /* 0x00000008d5037c10 */ /* 0x000fe4000a7fe4ff */
[----:B------:R-:W-:-:S03]  /*8360*/  IADD3 R8, P4, R218, UR7, RZ ;  /* 0x00000007da087c10 */ /* 0x000fc6000ff9e0ff */
[----:B------:R1:W-:Y:S01]  /*8370*/  LDGSTS.E.BYPASS.128 [R27], [R2.64], P2 ;  /* 0x00000000021b7fae */ /* 0x0003e20009101c52 */
[----:B------:R-:W-:Y:S01]  /*8380*/  IADD3.X R9, R217, UR8, RZ, P4, !PT ;  /* 0x00000008d9097c10 */ /* 0x000fe2000a7fe4ff */
[C---:B------:R-:W-:Y:S01]  /*8390*/  HMMA.16816.F32 R136, R176.reuse, R172, R136 ;  /* 0x000000acb088723c */ /* 0x040fe20000001888 */
[----:B------:R-:W-:Y:S01]  /*83a0*/  IADD3 R10, P4, R231, UR7, RZ ;  /* 0x00000007e70a7c10 */ /* 0x000fe2000ff9e0ff */
[----:B------:R3:W-:Y:S03]  /*83b0*/  LDGSTS.E.BYPASS.128 [R165], [R12.64], P2 ;  /* 0x000000000ca57fae */ /* 0x0007e60009101c52 */
[----:B------:R-:W-:Y:S01]  /*83c0*/  IADD3.X R11, R230, UR8, RZ, P4, !PT ;  /* 0x00000008e60b7c10 */ /* 0x000fe2000a7fe4ff */
[----:B------:R-:W0:Y:S02]  /*83d0*/  LDGDEPBAR ;  /* 0x00000000000079af */ /* 0x000e240000000000 */
[----:B------:R-:W-:Y:S01]  /*83e0*/  HMMA.16816.F32 R128, R176, R170, R128 ;  /* 0x000000aab080723c */ /* 0x000fe20000001880 */
[----:B-1----:R-:W-:Y:S01]  /*83f0*/  IADD3 R2, P5, R220, UR7, RZ ;  /* 0x00000007dc027c10 */ /* 0x002fe2000ffbe0ff */
[----:B------:R1:W-:Y:S03]  /*8400*/  LDGSTS.E.BYPASS.128 [R121+0xc000], [R8.64], P2 ;  /* 0x0c00000008797fae */ /* 0x0003e60009101c52 */
[----:B------:R-:W-:-:S02]  /*8410*/  IADD3.X R3, R219, UR8, RZ, P5, !PT ;  /* 0x00000008db037c10 */ /* 0x000fc4000affe4ff */
[----:B---3--:R-:W-:Y:S01]  /*8420*/  IADD3 R12, P6, R237, UR7, RZ ;  /* 0x00000007ed0c7c10 */ /* 0x008fe2000ffde0ff */
[C---:B------:R-:W-:Y:S02]  /*8430*/  HMMA.16816.F32 R32, R4.reuse, R112, R32 ;  /* 0x000000700420723c */ /* 0x040fe40000001820 */
[----:B------:R3:W-:Y:S01]  /*8440*/  LDGSTS.E.BYPASS.128 [R120+0xc000], [R2.64], P2 ;  /* 0x0c00000002787fae */ /* 0x0007e20009101c52 */
[----:B------:R-:W-:Y:S02]  /*8450*/  IADD3.X R13, R236, UR8, RZ, P6, !PT ;  /* 0x00000008ec0d7c10 */ /* 0x000fe4000b7fe4ff */
[----:B-1----:R-:W-:Y:S01]  /*8460*/  IADD3 R8, P5, R233, UR7, RZ ;  /* 0x00000007e9087c10 */ /* 0x002fe2000ffbe0ff */
[----:B------:R1:W-:Y:S02]  /*8470*/  LDGSTS.E.BYPASS.128 [R123+0xc000], [R10.64], P2 ;  /* 0x0c0000000a7b7fae */ /* 0x0003e40009101c52 */
[----:B------:R-:W-:Y:S01]  /*8480*/  HMMA.16816.F32 R136, R4, R20, R136 ;  /* 0x000000140488723c */ /* 0x000fe20000001888 */
[----:B------:R-:W-:-:S02]  /*8490*/  IADD3.X R9, R232, UR8, RZ, P5, !PT ;  /* 0x00000008e8097c10 */ /* 0x000fc4000affe4ff */
[----:B---3--:R-:W-:-:S03]  /*84a0*/  IADD3 R2, P4, R235, UR7, RZ ;  /* 0x00000007eb027c10 */ /* 0x008fc6000ff9e0ff */
[----:B------:R3:W-:Y:S02]  /*84b0*/  LDGSTS.E.BYPASS.128 [R167+0xc000], [R8.64], P2 ;  /* 0x0c00000008a77fae */ /* 0x0007e40009101c52 */
[----:B------:R-:W-:Y:S01]  /*84c0*/  HMMA.16816.F32 R128, R4, R22, R128 ;  /* 0x000000160480723c */ /* 0x000fe20000001880 */
[----:B------:R-:W-:Y:S02]  /*84d0*/  IADD3.X R3, R234, UR8, RZ, P4, !PT ;  /* 0x00000008ea037c10 */ /* 0x000fe4000a7fe4ff */
[----:B-1----:R-:W-:-:S03]  /*84e0*/  IADD3 R10, P5, R239, UR7, RZ ;  /* 0x00000007ef0a7c10 */ /* 0x002fc6000ffbe0ff */
[----:B------:R2:W-:Y:S01]  /*84f0*/  LDGSTS.E.BYPASS.128 [R15+0xc000], [R2.64], P2 ;  /* 0x0c000000020f7fae */ /* 0x0005e20009101c52 */
[----:B------:R-:W-:Y:S01]  /*8500*/  IADD3.X R11, R238, UR8, RZ, P5, !PT ;  /* 0x00000008ee0b7c10 */ /* 0x000fe2000affe4ff */
[C---:B------:R-:W-:Y:S01]  /*8510*/  HMMA.16816.F32 R36, R4.reuse, R114, R36 ;  /* 0x000000720424723c */ /* 0x040fe20000001824 */
[----:B---3--:R-:W-:Y:S01]  /*8520*/  IADD3 R8, P4, R241, UR7, RZ ;  /* 0x00000007f1087c10 */ /* 0x008fe2000ff9e0ff */
[----:B------:R2:W-:Y:S01]  /*8530*/  LDGSTS.E.BYPASS.128 [R169+0xc000], [R12.64], P2 ;  /* 0x0c0000000ca97fae */ /* 0x0005e20009101c52 */
[----:B------:R-:W-:Y:S02]  /*8540*/  UIADD3 UR7, UP2, UR7, 0x80, URZ ;  /* 0x0000008007077890 */ /* 0x000fe4000ff5e03f */
[----:B------:R-:W-:Y:S01]  /*8550*/  IADD3.X R9, R240, UR8, RZ, P4, !PT ;  /* 0x00000008f0097c10 */ /* 0x000fe2000a7fe4ff */
[----:B------:R2:W-:Y:S01]  /*8560*/  LDGSTS.E.BYPASS.128 [R27+0xc000], [R10.64], P2 ;  /* 0x0c0000000a1b7fae */ /* 0x0005e20009101c52 */
[----:B------:R-:W-:Y:S01]  /*8570*/  PLOP3.LUT P4, PT, PT, PT, UP1, 0x80, 0x0 ;  /* 0x000000000000781c */ /* 0x000fe20003f8f018 */
[----:B------:R-:W-:Y:S01]  /*8580*/  HMMA.16816.F32 R116, R4, R28, R116 ;  /* 0x0000001c0474723c */ /* 0x000fe20000001874 */
[----:B------:R-:W-:Y:S01]  /*8590*/  UIADD3.X UR8, URZ, UR8, URZ, UP2, !UPT ;  /* 0x000000083f087290 */ /* 0x000fe200097fe43f */
[----:B------:R2:W-:Y:S01]  /*85a0*/  LDGSTS.E.BYPASS.128 [R165+0xc000], [R8.64], P2 ;  /* 0x0c00000008a57fae */ /* 0x0005e20009101c52 */
[----:B------:R-:W-:-:S02]  /*85b0*/  PLOP3.LUT P2, PT, P1, PT, PT, 0x80, 0x0 ;  /* 0x000000000000781c */ /* 0x000fc40000f4f070 */
[----:B------:R-:W-:Y:S01]  /*85c0*/  PLOP3.LUT P1, PT, P0, PT, PT, 0x80, 0x0 ;  /* 0x000000000000781c */ /* 0x000fe2000072f070 */
[----:B------:R-:W0:Y:S01]  /*85d0*/  LDGDEPBAR ;  /* 0x00000000000079af */ /* 0x000e220000000000 */
[----:B------:R-:W-:Y:S01]  /*85e0*/  PLOP3.LUT P0, PT, P3, PT, PT, 0x8, 0x0 ;  /* 0x000000000000781c */ /* 0x000fe20001f0e170 */
[----:B------:R-:W-:Y:S01]  /*85f0*/  HMMA.16816.F32 R108, R4, R30, R108 ;  /* 0x0000001e046c723c */ /* 0x000fe2000000186c */
[----:B------:R-:W-:-:S04]  /*8600*/  DEPBAR.LE SB0, 0x4 ;  /* 0x000081000000791a */ /* 0x000fc80000000000 */
[----:B------:R-:W-:Y:S06]  /*8610*/  BAR.SYNC.DEFER_BLOCKING 0x0 ;  /* 0x0000000000007b1d */ /* 0x000fec0000010000 */
[----:B--2---:R-:W-:Y:S01]  /*8620*/  @P4 CALL.REL.NOINC `(.L_x_2) ;  /* 0x0000001000004944 */ /* 0x004fe20003c00000 */
[----:B------:R-:W-:Y:S05]  /*8630*/  BRA `(.L_x_3) ;  /* 0xffffa62000007947 */ /* 0x000fea000383ffff */
.L_x_2:
[----:B------:R-:W-:-:S04]  /*8640*/  NOP ;  /* 0x0000000000007918 */ /* 0x000fc80000000000 */
[----:B------:R-:W-:-:S08]  /*8650*/  NOP ;  /* 0x0000000000007918 */ /* 0x000fd00000000000 */
[----:B------:R-:W-:Y:S02]  /*8660*/  F2FP.PACK_AB R110, R111, R110 ;  /* 0x0000006e6f6e723e */ /* 0x000fe400000000ff */
[----:B------:R-:W-:Y:S02]  /*8670*/  F2FP.PACK_AB R108, R109, R108 ;  /* 0x0000006c6d6c723e */ /* 0x000fe400000000ff */
[----:B------:R-:W-:-:S02]  /*8680*/  F2FP.PACK_AB R116, R117, R116 ;  /* 0x000000747574723e */ /* 0x000fc400000000ff */
[----:B------:R-:W-:Y:S02]  /*8690*/  F2FP.PACK_AB R118, R119, R118 ;  /* 0x000000767776723e */ /* 0x000fe400000000ff */
[----:B------:R-:W-:Y:S02]  /*86a0*/  F2FP.PACK_AB R0, R39, R38 ;  /* 0x000000262700723e */ /* 0x000fe400000000ff */
[----:B------:R-:W-:Y:S02]  /*86b0*/  F2FP.PACK_AB R2, R37, R36 ;  /* 0x000000242502723e */ /* 0x000fe400000000ff */
        /* <DEDUP_REMOVED lines=58> */
.L_x_1:
[----:B------:R-:W-:-:S04]  /*8a60*/  DEPBAR.LE SB0, 0x0 ;  /* 0x000080000000791a */ /* 0x000fc80000000000 */
[----:B------:R-:W-:Y:S01]  /*8a70*/  SHF.R.U32.HI R4, RZ, 0x2, R245 ;  /* 0x00000002ff047819 */ /* 0x000fe200000116f5 */
[----:B------:R-:W-:Y:S01]  /*8a80*/  IMAD.SHL.U32 R5, R246, 0x2, RZ ;  /* 0x00000002f6057824 */ /* 0x000fe200078e00ff */
[----:B------:R-:W-:Y:S01]  /*8a90*/  LOP3.LUT R243, R243, 0x6, R248, 0xf8, !PT ;  /* 0x00000006f3f37812 */ /* 0x000fe200078ef8f8 */
[----:B------:R-:W-:Y:S01]  /*8aa0*/  IMAD.MOV.U32 R67, RZ, RZ, c[0x0][0x18c] ;  /* 0x00006300ff437624 */ /* 0x000fe200078e00ff */
[----:B------:R-:W-:Y:S01]  /*8ab0*/  LOP3.LUT R4, R4, 0x17, RZ, 0xc0, !PT ;  /* 0x0000001704047812 */ /* 0x000fe200078ec0ff */
[----:B------:R-:W-:Y:S01]  /*8ac0*/  IMAD.MOV.U32 R69, RZ, RZ, 0x2 ;  /* 0x00000002ff457424 */ /* 0x000fe200078e00ff */
[----:B------:R-:W-:Y:S02]  /*8ad0*/  LOP3.LUT R7, R242, 0x6, R5, 0xf8, !PT ;  /* 0x00000006f2077812 */ /* 0x000fe400078ef805 */
[----:B------:R-:W-:Y:S01]  /*8ae0*/  SHF.R.U32.HI R5, RZ, 0x4, R245 ;  /* 0x00000004ff057819 */ /* 0x000fe200000116f5 */
[----:B------:R-:W-:-:S03]  /*8af0*/  IMAD R4, R4, 0x88, R243 ;  /* 0x0000008804047824 */ /* 0x000fc600078e02f3 */
[----:B------:R-:W-:Y:S01]  /*8b00*/  SGXT.U32 R5, R5, 0x3 ;  /* 0x000000030505781a */ /* 0x000fe20000000000 */
[----:B------:R-:W-:Y:S01]  /*8b10*/  IMAD.SHL.U32 R63, R4, 0x2, RZ ;  /* 0x00000002043f7824 */ /* 0x000fe200078e00ff */
[----:B------:R-:W-:Y:S01]  /*8b20*/  BAR.SYNC.DEFER_BLOCKING 0x0 ;  /* 0x0000000000007b1d */ /* 0x000fe20000010000 */
[----:B------:R-:W-:Y:S01]  /*8b30*/  IMAD.SHL.U32 R4, R245, 0x8, RZ ;  /* 0x00000008f5047824 */ /* 0x000fe200078e00ff */
[----:B------:R-:W-:-:S04]  /*8b40*/  LOP3.LUT R61, R5, UR13, RZ, 0xfc, !PT ;  /* 0x0000000d053d7c12 */ /* 0x000fc8000f8efcff */
[----:B------:R-:W-:Y:S02]  /*8b50*/  LOP3.LUT R4, R4, 0x78, RZ, 0xc0, !PT ;  /* 0x0000007804047812 */ /* 0x000fe400078ec0ff */
[----:B------:R-:W-:Y:S02]  /*8b60*/  LOP3.LUT R5, R61, 0x8, RZ, 0xfc, !PT ;  /* 0x000000083d057812 */ /* 0x000fe400078efcff */
[----:B------:R-:W-:Y:S01]  /*8b70*/  LOP3.LUT R59, R4, UR14, RZ, 0xfc, !PT ;  /* 0x0000000e043b7c12 */ /* 0x000fe2000f8efcff */
[----:B------:R-:W-:Y:S01]  /*8b80*/  IMAD R7, R7, 0x88, R4 ;  /* 0x0000008807077824 */ /* 0x000fe200078e0204 */
[----:B------:R-:W-:Y:S02]  /*8b90*/  LOP3.LUT R4, R61, 0x10, RZ, 0xfc, !PT ;  /* 0x000000103d047812 */ /* 0x000fe400078efcff */
[----:B------:R-:W-:Y:S01]  /*8ba0*/  ISETP.GE.AND P0, PT, R59, c[0x0][0x17c], PT ;  /* 0x00005f003b007a0c */ /* 0x000fe20003f06270 */
[----:B------:R-:W-:Y:S01]  /*8bb0*/  IMAD.SHL.U32 R65, R7, 0x2, RZ ;  /* 0x0000000207417824 */ /* 0x000fe200078e00ff */
[----:B------:R-:W-:-:S02]  /*8bc0*/  LOP3.LUT R6, R61, 0x18, RZ, 0xfc, !PT ;  /* 0x000000183d067812 */ /* 0x000fc400078efcff */
[----:B------:R-:W-:Y:S02]  /*8bd0*/  ISETP.LT.AND P2, PT, R5, c[0x0][0x178], !P0 ;  /* 0x00005e0005007a0c */ /* 0x000fe40004741270 */
[----:B------:R-:W-:Y:S02]  /*8be0*/  ISETP.LT.AND P1, PT, R4, c[0x0][0x178], !P0 ;  /* 0x00005e0004007a0c */ /* 0x000fe40004721270 */
[C---:B------:R-:W-:Y:S01]  /*8bf0*/  LOP3.LUT R5, R61.reuse, 0x20, RZ, 0xfc, !PT ;  /* 0x000000203d057812 */ /* 0x040fe200078efcff */
[----:B------:R-:W-:Y:S01]  /*8c00*/  STS [R63], R124 ;  /* 0x0000007c3f007388 */ /* 0x000fe20000000800 */
[----:B------:R-:W-:Y:S02]  /*8c10*/  LOP3.LUT R4, R61, 0x28, RZ, 0xfc, !PT ;  /* 0x000000283d047812 */ /* 0x000fe400078efcff */
[----:B------:R-:W-:Y:S01]  /*8c20*/  ISETP.LT.AND P6, PT, R6, c[0x0][0x178], !P0 ;  /* 0x00005e0006007a0c */ /* 0x000fe200047c1270 */
[----:B------:R-:W-:Y:S01]  /*8c30*/  STS [R63+0x880], R126 ;  /* 0x0008807e3f007388 */ /* 0x000fe20000000800 */
[----:B------:R-:W-:-:S02]  /*8c40*/  ISETP.LT.AND P5, PT, R5, c[0x0][0x178], !P0 ;  /* 0x00005e0005007a0c */ /* 0x000fc400047a1270 */
[----:B------:R-:W-:Y:S01]  /*8c50*/  ISETP.LT.AND P4, PT, R4, c[0x0][0x178], !P0 ;  /* 0x00005e0004007a0c */ /* 0x000fe20004781270 */
[----:B------:R-:W-:Y:S01]  /*8c60*/  STS [R63+0x20], R132 ;  /* 0x000020843f007388 */ /* 0x000fe20000000800 */
[----:B------:R-:W-:-:S03]  /*8c70*/  ISETP.LT.AND P3, PT, R61, c[0x0][0x178], !P0 ;  /* 0x00005e003d007a0c */ /* 0x000fc60004761270 */
[----:B------:R-:W-:Y:S04]  /*8c80*/  STS [R63+0x8a0], R134 ;  /* 0x0008a0863f007388 */ /* 0x000fe80000000800 */
        /* <DEDUP_REMOVED lines=12> */
[----:B------:R-:W-:Y:S06]  /*8d50*/  BAR.SYNC.DEFER_BLOCKING 0x0 ;  /* 0x0000000000007b1d */ /* 0x000fec0000010000 */
[----:B------:R-:W1:Y:S04]  /*8d60*/  LDS.128 R16, [R65] ;  /* 0x0000000041107984 */ /* 0x000e680000000c00 */
[----:B------:R-:W2:Y:S04]  /*8d70*/  LDS.128 R8, [R65+0x880] ;  /* 0x0008800041087984 */ /* 0x000ea80000000c00 */
[----:B------:R-:W3:Y:S04]  /*8d80*/  LDS.128 R12, [R65+0x1100] ;  /* 0x00110000410c7984 */ /* 0x000ee80000000c00 */
[----:B------:R-:W4:Y:S04]  /*8d90*/  LDS.128 R4, [R65+0x1980] ;  /* 0x0019800041047984 */ /* 0x000f280000000c00 */
[----:B------:R-:W-:Y:S06]  /*8da0*/  BAR.SYNC.DEFER_BLOCKING 0x0 ;  /* 0x0000000000007b1d */ /* 0x000fec0000010000 */
[----:B------:R-:W-:Y:S04]  /*8db0*/  STS [R63], R100 ;  /* 0x000000643f007388 */ /* 0x000fe80000000800 */
        /* <DEDUP_REMOVED lines=17> */
[----:B------:R-:W1:Y:S04]  /*8ed0*/  LDS.128 R32, [R65+0x880] ;  /* 0x0008800041207984 */ /* 0x000e680000000c00 */
[----:B------:R-:W1:Y:S04]  /*8ee0*/  LDS.128 R36, [R65+0x1100] ;  /* 0x0011000041247984 */ /* 0x000e680000000c00 */
[----:B------:R-:W1:Y:S04]  /*8ef0*/  LDS.128 R20, [R65+0x1980] ;  /* 0x0019800041147984 */ /* 0x000e680000000c00 */
        /* <DEDUP_REMOVED lines=9> */
[----:B------:R1:W-:Y:S04]  /*8f90*/  STS [R63+0x80], R52 ;  /* 0x000080343f007388 */ /* 0x0003e80000000800 */
[----:B------:R2:W-:Y:S04]  /*8fa0*/  STS [R63+0x900], R54 ;  /* 0x000900363f007388 */ /* 0x0005e80000000800 */
[----:B------:R-:W-:Y:S01]  /*8fb0*/  STS [R63+0xa0], R117 ;  /* 0x0000a0753f007388 */ /* 0x000fe20000000800 */
[----:B-1----:R-:W-:-:S03]  /*8fc0*/  IMAD R52, R61, c[0x0][0x18c], RZ ;  /* 0x000063003d347a24 */ /* 0x002fc600078e02ff */
[----:B------:R-:W-:Y:S01]  /*8fd0*/  STS [R63+0x920], R115 ;  /* 0x000920733f007388 */ /* 0x000fe20000000800 */
[----:B------:R-:W-:-:S03]  /*8fe0*/  IMAD R56, R67, 0x8, R52 ;  /* 0x0000000843387824 */ /* 0x000fc600078e0234 */
[----:B------:R-:W-:Y:S01]  /*8ff0*/  STS [R63+0xc0], R114 ;  /* 0x0000c0723f007388 */ /* 0x000fe20000000800 */
[----:B------:R-:W-:-:S03]  /*9000*/  IMAD.WIDE R52, R52, R69, c[0x0][0x170] ;  /* 0x00005c0034347625 */ /* 0x000fc600078e0245 */
[----:B------:R-:W-:Y:S01]  /*9010*/  STS [R63+0x940], R113 ;  /* 0x000940713f007388 */ /* 0x000fe20000000800 */
[----:B------:R-:W-:Y:S02]  /*9020*/  IMAD R57, R67, 0x8, R56 ;  /* 0x0000000843397824 */ /* 0x000fe400078e0238 */
[----:B--2---:R-:W-:Y:S01]  /*9030*/  IMAD.WIDE R54, R59, 0x2, R52 ;  /* 0x000000023b367825 */ /* 0x004fe200078e0234 */
[----:B------:R-:W-:Y:S03]  /*9040*/  STS [R63+0xe0], R112 ;  /* 0x0000e0703f007388 */ /* 0x000fe60000000800 */
[----:B------:R-:W-:Y:S01]  /*9050*/  IMAD R58, R67, 0x8, R57 ;  /* 0x00000008433a7824 */ /* 0x000fe200078e0239 */
[----:B------:R-:W-:Y:S01]  /*9060*/  STS [R63+0x960], R111 ;  /* 0x0009606f3f007388 */ /* 0x000fe20000000800 */
[----:B------:R-:W-:-:S03]  /*9070*/  IMAD.WIDE R52, R57, R69, c[0x0][0x170] ;  /* 0x00005c0039347625 */ /* 0x000fc600078e0245 */
[----:B------:R-:W-:Y:S03]  /*9080*/  BAR.SYNC.DEFER_BLOCKING 0x0 ;  /* 0x0000000000007b1d */ /* 0x000fe60000010000 */
[----:B------:R-:W-:-:S03]  /*9090*/  IMAD.WIDE R52, R59, 0x2, R52 ;  /* 0x000000023b347825 */ /* 0x000fc600078e0234 */
[----:B------:R-:W1:Y:S04]  /*90a0*/  LDS.128 R48, [R65] ;  /* 0x0000000041307984 */ /* 0x000e680000000c00 */
[----:B------:R-:W2:Y:S04]  /*90b0*/  LDS.128 R40, [R65+0x880] ;  /* 0x0008800041287984 */ /* 0x000ea80000000c00 */
        /* <DEDUP_REMOVED lines=16> */
[----:B-1----:R-:W-:-:S03]  /*91c0*/  IMAD.WIDE R2, R56, R69, c[0x0][0x170] ;  /* 0x00005c0038027625 */ /* 0x002fc600078e0245 */
[----:B------:R-:W-:Y:S01]  /*91d0*/  STS [R63+0x940], R118 ;  /* 0x000940763f007388 */ /* 0x000fe20000000800 */
[----:B--2---:R-:W-:-:S03]  /*91e0*/  LOP3.LUT R0, R61, 0x30, RZ, 0xfc, !PT ;  /* 0x000000303d007812 */ /* 0x004fc600078efcff */
[----:B------:R-:W-:Y:S01]  /*91f0*/  STS [R63+0xe0], R108 ;  /* 0x0000e06c3f007388 */ /* 0x000fe20000000800 */
[----:B------:R-:W-:-:S03]  /*9200*/  IMAD.WIDE R56, R59, 0x2, R2 ;  /* 0x000000023b387825 */ /* 0x000fc600078e0202 */
[----:B------:R-:W-:Y:S01]  /*9210*/  STS [R63+0x960], R110 ;  /* 0x0009606e3f007388 */ /* 0x000fe20000000800 */
[----:B------:R-:W-:-:S03]  /*9220*/  IMAD.WIDE R2, R58, R69, c[0x0][0x170] ;  /* 0x00005c003a027625 */ /* 0x000fc600078e0245 */
[----:B------:R-:W-:Y:S01]  /*9230*/  BAR.SYNC.DEFER_BLOCKING 0x0 ;  /* 0x0000000000007b1d */ /* 0x000fe20000010000 */
[----:B------:R-:W-:-:S05]  /*9240*/  IMAD R58, R67, 0x8, R58 ;  /* 0x00000008433a7824 */ /* 0x000fca00078e023a */
[----:B------:R1:W-:Y:S01]  /*9250*/  @P3 STG.E.128 [R54.64], R16 ;  /* 0x0000001036003986 */ /* 0x0003e2000c101d12 */
[----:B------:R-:W-:Y:S02]  /*9260*/  ISETP.LT.AND P3, PT, R0, c[0x0][0x178], !P0 ;  /* 0x00005e0000007a0c */ /* 0x000fe40004761270 */
[C---:B------:R-:W-:Y:S01]  /*9270*/  LOP3.LUT R0, R61.reuse, 0x38, RZ, 0xfc, !PT ;  /* 0x000000383d007812 */ /* 0x040fe200078efcff */
[----:B------:R2:W-:Y:S03]  /*9280*/  @P2 STG.E.128 [R56.64], R8 ;  /* 0x0000000838002986 */ /* 0x0005e6000c101d12 */
[----:B------:R-:W-:Y:S01]  /*9290*/  ISETP.LT.AND P2, PT, R0, c[0x0][0x178], !P0 ;  /* 0x00005e0000007a0c */ /* 0x000fe20004741270 */
[----:B---3--:R-:W-:Y:S01]  /*92a0*/  @P1 STG.E.128 [R52.64], R12 ;  /* 0x0000000c34001986 */ /* 0x008fe2000c101d12 */
[----:B------:R-:W-:-:S03]  /*92b0*/  LOP3.LUT R0, R61, 0x40, RZ, 0xfc, !PT ;  /* 0x000000403d007812 */ /* 0x000fc600078efcff */
[----:B------:R-:W3:Y:S01]  /*92c0*/  LDS.128 R52, [R65] ;  /* 0x0000000041347984 */ /* 0x000ee20000000c00 */
[----:B------:R-:W-:Y:S02]  /*92d0*/  ISETP.LT.AND P1, PT, R0, c[0x0][0x178], !P0 ;  /* 0x00005e0000007a0c */ /* 0x000fe40004721270 */
[----:B------:R-:W-:Y:S01]  /*92e0*/  LOP3.LUT R0, R61, 0x48, RZ, 0xfc, !PT ;  /* 0x000000483d007812 */ /* 0x000fe200078efcff */
[----:B------:R-:W3:Y:S01]  /*92f0*/  LDS.128 R72, [R65+0x880] ;  /* 0x0008800041487984 */ /* 0x000ee20000000c00 */
[----:B-1----:R-:W-:-:S03]  /*9300*/  IMAD.WIDE R16, R59, 0x2, R2 ;  /* 0x000000023b107825 */ /* 0x002fc600078e0202 */
[----:B------:R-:W1:Y:S01]  /*9310*/  LDS.128 R76, [R65+0x1100] ;  /* 0x00110000414c7984 */ /* 0x000e620000000c00 */
[----:B------:R-:W-:-:S03]  /*9320*/  IMAD.WIDE R2, R58, R69, c[0x0][0x170] ;  /* 0x00005c003a027625 */ /* 0x000fc600078e0245 */
[----:B----4-:R4:W-:Y:S01]  /*9330*/  @P6 STG.E.128 [R16.64], R4 ;  /* 0x0000000410006986 */ /* 0x0109e2000c101d12 */
[----:B------:R-:W-:Y:S01]  /*9340*/  ISETP.LT.AND P6, PT, R0, c[0x0][0x178], !P0 ;  /* 0x00005e0000007a0c */ /* 0x000fe200047c1270 */
[----:B------:R-:W-:Y:S01]  /*9350*/  IMAD R58, R67, 0x8, R58 ;  /* 0x00000008433a7824 */ /* 0x000fe200078e023a */
[----:B------:R-:W-:Y:S01]  /*9360*/  LOP3.LUT R0, R61, 0x50, RZ, 0xfc, !PT ;  /* 0x000000503d007812 */ /* 0x000fe200078efcff */
[----:B--2---:R-:W-:-:S04]  /*9370*/  IMAD.WIDE R10, R59, 0x2, R2 ;  /* 0x000000023b0a7825 */ /* 0x004fc800078e0202 */
[----:B------:R-:W-:Y:S01]  /*9380*/  IMAD R18, R67, 0x8, R58 ;  /* 0x0000000843127824 */ /* 0x000fe200078e023a */
[----:B------:R2:W-:Y:S01]  /*9390*/  @P5 STG.E.128 [R10.64], R44 ;  /* 0x0000002c0a005986 */ /* 0x0005e2000c101d12 */
[-C--:B------:R-:W-:Y:S01]  /*93a0*/  IMAD.WIDE R2, R58, R69.reuse, c[0x0][0x170] ;  /* 0x00005c003a027625 */ /* 0x080fe200078e0245 */
[----:B------:R-:W-:Y:S02]  /*93b0*/  ISETP.LT.AND P5, PT, R0, c[0x0][0x178], !P0 ;  /* 0x00005e0000007a0c */ /* 0x000fe400047a1270 */
[----:B------:R-:W-:Y:S01]  /*93c0*/  LOP3.LUT R0, R61, 0x58, RZ, 0xfc, !PT ;  /* 0x000000583d007812 */ /* 0x000fe200078efcff */
[----:B------:R-:W-:-:S04]  /*93d0*/  IMAD.WIDE R8, R18, R69, c[0x0][0x170] ;  /* 0x00005c0012087625 */ /* 0x000fc800078e0245 */
[----:B------:R-:W-:Y:S02]  /*93e0*/  IMAD R18, R67, 0x8, R18 ;  /* 0x0000000843127824 */ /* 0x000fe400078e0212 */
[----:B----4-:R-:W-:-:S04]  /*93f0*/  IMAD.WIDE R4, R59, 0x2, R2 ;  /* 0x000000023b047825 */ /* 0x010fc800078e0202 */
[----:B------:R-:W-:Y:S01]  /*9400*/  IMAD R12, R67, 0x8, R18 ;  /* 0x00000008430c7824 */ /* 0x000fe200078e0212 */
[----:B------:R4:W-:Y:S01]  /*9410*/  @P4 STG.E.128 [R4.64], R32 ;  /* 0x0000002004004986 */ /* 0x0009e2000c101d12 */
[----:B------:R-:W-:Y:S01]  /*9420*/  IMAD.WIDE R2, R18, R69, c[0x0][0x170] ;  /* 0x00005c0012027625 */ /* 0x000fe200078e0245 */
[----:B------:R-:W-:Y:S02]  /*9430*/  ISETP.LT.AND P4, PT, R0, c[0x0][0x178], !P0 ;  /* 0x00005e0000007a0c */ /* 0x000fe40004781270 */
[----:B------:R-:W-:Y:S01]  /*9440*/  LOP3.LUT R0, R61, 0x68, RZ, 0xfc, !PT ;  /* 0x000000683d007812 */ /* 0x000fe200078efcff */
[----:B--2---:R-:W-:Y:S01]  /*9450*/  IMAD R11, R67, 0x8, R12 ;  /* 0x00000008430b7824 */ /* 0x004fe200078e020c */
[----:B------:R-:W-:Y:S01]  /*9460*/  LOP3.LUT R10, R61, 0x60, RZ, 0xfc, !PT ;  /* 0x000000603d0a7812 */ /* 0x000fe200078efcff */
[----:B------:R-:W-:-:S04]  /*9470*/  IMAD.WIDE R6, R59, 0x2, R2 ;  /* 0x000000023b067825 */ /* 0x000fc800078e0202 */
[----:B------:R-:W-:Y:S02]  /*9480*/  IMAD R16, R67, 0x8, R11 ;  /* 0x0000000843107824 */ /* 0x000fe400078e020b */
[----:B------:R-:W-:-:S04]  /*9490*/  IMAD.WIDE R8, R59, 0x2, R8 ;  /* 0x000000023b087825 */ /* 0x000fc800078e0208 */
[-C--:B------:R-:W-:Y:S01]  /*94a0*/  IMAD.WIDE R2, R12, R69.reuse, c[0x0][0x170] ;  /* 0x00005c000c027625 */ /* 0x080fe200078e0245 */
[----:B------:R2:W-:Y:S01]  /*94b0*/  @P3 STG.E.128 [R8.64], R36 ;  /* 0x0000002408003986 */ /* 0x0005e2000c101d12 */
[----:B------:R-:W-:Y:S02]  /*94c0*/  ISETP.LT.AND P3, PT, R10, c[0x0][0x178], !P0 ;  /* 0x00005e000a007a0c */ /* 0x000fe40004761270 */
[----:B----4-:R-:W-:Y:S01]  /*94d0*/  IMAD R4, R67, 0x8, R16 ;  /* 0x0000000843047824 */ /* 0x010fe200078e0210 */
[----:B------:R4:W-:Y:S01]  /*94e0*/  @P2 STG.E.128 [R6.64], R20 ;  /* 0x0000001406002986 */ /* 0x0009e2000c101d12 */
[----:B------:R-:W-:Y:S01]  /*94f0*/  IMAD.WIDE R12, R59, 0x2, R2 ;  /* 0x000000023b0c7825 */ /* 0x000fe200078e0202 */
[----:B------:R-:W-:Y:S02]  /*9500*/  ISETP.LT.AND P2, PT, R0, c[0x0][0x178], !P0 ;  /* 0x00005e0000007a0c */ /* 0x000fe40004741270 */
[----:B------:R-:W-:Y:S01]  /*9510*/  LOP3.LUT R0, R61, 0x70, RZ, 0xfc, !PT ;  /* 0x000000703d007812 */ /* 0x000fe200078efcff */
[----:B------:R-:W-:Y:S01]  /*9520*/  IMAD.WIDE R2, R11, R69, c[0x0][0x170] ;  /* 0x00005c000b027625 */ /* 0x000fe200078e0245 */
[----:B------:R1:W-:Y:S01]  /*9530*/  @P1 STG.E.128 [R12.64], R48 ;  /* 0x000000300c001986 */ /* 0x0003e2000c101d12 */
[----:B------:R-:W-:-:S02]  /*9540*/  LOP3.LUT R61, R61, 0x78, RZ, 0xfc, !PT ;  /* 0x000000783d3d7812 */ /* 0x000fc400078efcff */
[----:B------:R-:W-:Y:S02]  /*9550*/  ISETP.LT.AND P1, PT, R0, c[0x0][0x178], !P0 ;  /* 0x00005e0000007a0c */ /* 0x000fe40004721270 */
[----:B------:R-:W-:Y:S01]  /*9560*/  IMAD.WIDE R14, R59, 0x2, R2 ;  /* 0x000000023b0e7825 */ /* 0x000fe200078e0202 */
[----:B------:R-:W-:-:S03]  /*9570*/  ISETP.LT.AND P0, PT, R61, c[0x0][0x178], !P0 ;  /* 0x00005e003d007a0c */ /* 0x000fc60004701270 */
[----:B--2---:R-:W-:Y:S01]  /*9580*/  IMAD R8, R67, 0x8, R4 ;  /* 0x0000000843087824 */ /* 0x004fe200078e0204 */
[----:B------:R2:W-:Y:S01]  /*9590*/  @P6 STG.E.128 [R14.64], R40 ;  /* 0x000000280e006986 */ /* 0x0005e2000c101d12 */
[----:B------:R-:W-:-:S04]  /*95a0*/  IMAD.WIDE R2, R16, R69, c[0x0][0x170] ;  /* 0x00005c0010027625 */ /* 0x000fc800078e0245 */
[----:B------:R-:W-:Y:S02]  /*95b0*/  IMAD R9, R67, 0x8, R8 ;  /* 0x0000000843097824 */ /* 0x000fe400078e0208 */
[----:B------:R-:W-:-:S04]  /*95c0*/  IMAD.WIDE R4, R4, R69, c[0x0][0x170] ;  /* 0x00005c0004047625 */ /* 0x000fc800078e0245 */
[----:B------:R-:W-:Y:S02]  /*95d0*/  IMAD R0, R67, 0x8, R9 ;  /* 0x0000000843007824 */ /* 0x000fe400078e0209 */
[----:B----4-:R-:W-:-:S04]  /*95e0*/  IMAD.WIDE R6, R8, R69, c[0x0][0x170] ;  /* 0x00005c0008067625 */ /* 0x010fc800078e0245 */
[----:B------:R-:W-:-:S04]  /*95f0*/  IMAD.WIDE R8, R9, R69, c[0x0][0x170] ;  /* 0x00005c0009087625 */ /* 0x000fc800078e0245 */
[----:B------:R-:W-:-:S04]  /*9600*/  IMAD.WIDE R10, R0, R69, c[0x0][0x170] ;  /* 0x00005c00000a7625 */ /* 0x000fc800078e0245 */
[----:B------:R-:W-:-:S04]  /*9610*/  IMAD.WIDE R2, R59, 0x2, R2 ;  /* 0x000000023b027825 */ /* 0x000fc800078e0202 */
[C---:B------:R-:W-:Y:S01]  /*9620*/  IMAD.WIDE R4, R59.reuse, 0x2, R4 ;  /* 0x000000023b047825 */ /* 0x040fe200078e0204 */
[----:B------:R2:W-:Y:S03]  /*9630*/  @P5 STG.E.128 [R2.64], R28 ;  /* 0x0000001c02005986 */ /* 0x0005e6000c101d12 */
[C---:B------:R-:W-:Y:S01]  /*9640*/  IMAD.WIDE R6, R59.reuse, 0x2, R6 ;  /* 0x000000023b067825 */ /* 0x040fe200078e0206 */
[----:B------:R2:W-:Y:S03]  /*9650*/  @P4 STG.E.128 [R4.64], R24 ;  /* 0x0000001804004986 */ /* 0x0005e6000c101d12 */
[C---:B------:R-:W-:Y:S01]  /*9660*/  IMAD.WIDE R8, R59.reuse, 0x2, R8 ;  /* 0x000000023b087825 */ /* 0x040fe200078e0208 */
[----:B---3--:R2:W-:Y:S03]  /*9670*/  @P3 STG.E.128 [R6.64], R52 ;  /* 0x0000003406003986 */ /* 0x0085e6000c101d12 */
[----:B------:R-:W-:Y:S01]  /*9680*/  IMAD.WIDE R10, R59, 0x2, R10 ;  /* 0x000000023b0a7825 */ /* 0x000fe200078e020a */
[----:B------:R2:W-:Y:S04]  /*9690*/  @P2 STG.E.128 [R8.64], R72 ;  /* 0x0000004808002986 */ /* 0x0005e8000c101d12 */
[----:B-1----:R2:W-:Y:S01]  /*96a0*/  @P1 STG.E.128 [R10.64], R76 ;  /* 0x0000004c0a001986 */ /* 0x0025e2000c101d12 */
[----:B------:R-:W-:Y:S05]  /*96b0*/  @!P0 EXIT ;  /* 0x000000000000894d */ /* 0x000fea0003800000 */
[----:B--2---:R-:W1:Y:S01]  /*96c0*/  LDS.128 R4, [R65+0x1980] ;  /* 0x0019800041047984 */ /* 0x004e620000000c00 */
[----:B------:R-:W-:-:S04]  /*96d0*/  IMAD R2, R67, 0x8, R0 ;  /* 0x0000000843027824 */ /* 0x000fc800078e0200 */
[----:B------:R-:W-:-:S06]  /*96e0*/  IMAD.WIDE R2, R2, R69, c[0x0][0x170] ;  /* 0x00005c0002027625 */ /* 0x000fcc00078e0245 */
[----:B------:R-:W-:-:S05]  /*96f0*/  IMAD.WIDE R2, R59, 0x2, R2 ;  /* 0x000000023b027825 */ /* 0x000fca00078e0202 */
[----:B-1----:R-:W-:Y:S01]  /*9700*/  STG.E.128 [R2.64], R4 ;  /* 0x0000000402007986 */ /* 0x002fe2000c101d12 */
[----:B------:R-:W-:Y:S05]  /*9710*/  EXIT ;  /* 0x000000000000794d */ /* 0x000fea0003800000 */
.L_x_4:
[----:B------:R-:W-:-:S00]  /*9720*/  BRA `(.L_x_4) ;  /* 0xfffffff000007947 */ /* 0x000fc0000383ffff */
[----:B------:R-:W-:-:S00]  /*9730*/  NOP ;  /* 0x0000000000007918 */ /* 0x000fc00000000000 */
        /* <DEDUP_REMOVED lines=12> */
.L_x_5:


//--------------------- .nv.shared.matmul_kernel  --------------------------
	.section	.nv.shared.matmul_kernel,"aw",@nobits
	.sectionflags	@""
	.align	16
